//
// Generated by NVIDIA NVVM Compiler
//
// Compiler Build ID: CL-36424714
// Cuda compilation tools, release 13.0, V13.0.88
// Based on NVVM 20.0.0
//

.version 9.0
.target sm_100
.address_size 64

	// .globl	_Z8evaluatePKfjPK10ParametersjPf
.extern .shared .align 16 .b8 heap[];

.visible .entry _Z8evaluatePKfjPK10ParametersjPf(
	.param .u64 .ptr .align 1 _Z8evaluatePKfjPK10ParametersjPf_param_0,
	.param .u32 _Z8evaluatePKfjPK10ParametersjPf_param_1,
	.param .u64 .ptr .align 1 _Z8evaluatePKfjPK10ParametersjPf_param_2,
	.param .u32 _Z8evaluatePKfjPK10ParametersjPf_param_3,
	.param .u64 .ptr .align 1 _Z8evaluatePKfjPK10ParametersjPf_param_4
)
{
	.reg .pred 	%p<5>;
	.reg .b32 	%r<31>;
	.reg .b32 	%f<124>;
	.reg .b64 	%rd<58>;

	ld.param.u64 	%rd7, [_Z8evaluatePKfjPK10ParametersjPf_param_0];
	ld.param.u32 	%r5, [_Z8evaluatePKfjPK10ParametersjPf_param_1];
	ld.param.u32 	%r6, [_Z8evaluatePKfjPK10ParametersjPf_param_3];
	mov.u32 	%r7, %ctaid.x;
	mov.u32 	%r8, %ntid.x;
	mov.u32 	%r9, %tid.x;
	mad.lo.s32 	%r1, %r7, %r8, %r9;
	mov.u32 	%r2, %ctaid.y;
	setp.ge.u32 	%p1, %r1, %r5;
	setp.ge.u32 	%p2, %r2, %r6;
	or.pred  	%p3, %p1, %p2;
	@%p3 bra 	$L__BB0_4;
	ld.param.u64 	%rd54, [_Z8evaluatePKfjPK10ParametersjPf_param_2];
	cvta.to.global.u64 	%rd10, %rd54;
	cvta.to.global.u64 	%rd11, %rd7;
	mul.wide.u32 	%rd12, %r1, 4;
	add.s64 	%rd13, %rd11, %rd12;
	ld.global.f32 	%f1, [%rd13];
	add.s32 	%r11, %r5, %r1;
	mul.wide.u32 	%rd14, %r11, 4;
	add.s64 	%rd15, %rd11, %rd14;
	ld.global.f32 	%f2, [%rd15];
	add.s32 	%r12, %r11, %r5;
	mul.wide.u32 	%rd16, %r12, 4;
	add.s64 	%rd17, %rd11, %rd16;
	ld.global.f32 	%f3, [%rd17];
	add.s32 	%r13, %r12, %r5;
	mul.wide.u32 	%rd18, %r13, 4;
	add.s64 	%rd19, %rd11, %rd18;
	ld.global.f32 	%f4, [%rd19];
	add.s32 	%r14, %r13, %r5;
	mul.wide.u32 	%rd20, %r14, 4;
	add.s64 	%rd21, %rd11, %rd20;
	ld.global.f32 	%f5, [%rd21];
	add.s32 	%r15, %r14, %r5;
	mul.wide.u32 	%rd22, %r15, 4;
	add.s64 	%rd23, %rd11, %rd22;
	ld.global.f32 	%f6, [%rd23];
	add.s32 	%r16, %r15, %r5;
	mul.wide.u32 	%rd24, %r16, 4;
	add.s64 	%rd25, %rd11, %rd24;
	ld.global.f32 	%f7, [%rd25];
	add.s32 	%r17, %r16, %r5;
	mul.wide.u32 	%rd26, %r17, 4;
	add.s64 	%rd27, %rd11, %rd26;
	ld.global.f32 	%f8, [%rd27];
	add.s32 	%r18, %r17, %r5;
	mul.wide.u32 	%rd28, %r18, 4;
	add.s64 	%rd29, %rd11, %rd28;
	ld.global.f32 	%f9, [%rd29];
	add.s32 	%r19, %r18, %r5;
	mul.wide.u32 	%rd30, %r19, 4;
	add.s64 	%rd31, %rd11, %rd30;
	ld.global.f32 	%f10, [%rd31];
	add.s32 	%r20, %r19, %r5;
	mul.wide.u32 	%rd32, %r20, 4;
	add.s64 	%rd33, %rd11, %rd32;
	ld.global.f32 	%f11, [%rd33];
	add.s32 	%r21, %r20, %r5;
	mul.wide.u32 	%rd34, %r21, 4;
	add.s64 	%rd35, %rd11, %rd34;
	ld.global.f32 	%f12, [%rd35];
	add.s32 	%r22, %r21, %r5;
	mul.wide.u32 	%rd36, %r22, 4;
	add.s64 	%rd37, %rd11, %rd36;
	ld.global.f32 	%f13, [%rd37];
	add.s32 	%r23, %r22, %r5;
	mul.wide.u32 	%rd38, %r23, 4;
	add.s64 	%rd39, %rd11, %rd38;
	ld.global.f32 	%f14, [%rd39];
	add.s32 	%r24, %r23, %r5;
	mul.wide.u32 	%rd40, %r24, 4;
	add.s64 	%rd41, %rd11, %rd40;
	ld.global.f32 	%f15, [%rd41];
	add.s32 	%r25, %r24, %r5;
	mul.wide.u32 	%rd42, %r25, 4;
	add.s64 	%rd43, %rd11, %rd42;
	ld.global.f32 	%f16, [%rd43];
	add.s32 	%r26, %r25, %r5;
	mul.wide.u32 	%rd44, %r26, 4;
	add.s64 	%rd45, %rd11, %rd44;
	ld.global.f32 	%f17, [%rd45];
	add.s32 	%r27, %r26, %r5;
	mul.wide.u32 	%rd46, %r27, 4;
	add.s64 	%rd47, %rd11, %rd46;
	ld.global.f32 	%f18, [%rd47];
	add.s32 	%r28, %r27, %r5;
	mul.wide.u32 	%rd48, %r28, 4;
	add.s64 	%rd49, %rd11, %rd48;
	ld.global.f32 	%f19, [%rd49];
	mul.wide.u32 	%rd50, %r2, 640;
	add.s64 	%rd57, %rd10, %rd50;
	add.s64 	%rd56, %rd57, 624;
	mov.f32 	%f123, 0f00000000;
	mov.b32 	%r30, 0;
$L__BB0_2:
	ld.global.f32 	%f23, [%rd57];
	mul.f32 	%f24, %f1, %f23;
	ld.global.f32 	%f25, [%rd57+304];
	sub.f32 	%f26, %f24, %f25;
	fma.rn.f32 	%f27, %f26, %f26, 0f00000000;
	ld.global.f32 	%f28, [%rd57+4];
	mul.f32 	%f29, %f2, %f28;
	ld.global.f32 	%f30, [%rd57+308];
	sub.f32 	%f31, %f29, %f30;
	fma.rn.f32 	%f32, %f31, %f31, %f27;
	ld.global.f32 	%f33, [%rd57+8];
	mul.f32 	%f34, %f3, %f33;
	ld.global.f32 	%f35, [%rd57+312];
	sub.f32 	%f36, %f34, %f35;
	fma.rn.f32 	%f37, %f36, %f36, %f32;
	ld.global.f32 	%f38, [%rd57+12];
	mul.f32 	%f39, %f4, %f38;
	ld.global.f32 	%f40, [%rd57+316];
	sub.f32 	%f41, %f39, %f40;
	fma.rn.f32 	%f42, %f41, %f41, %f37;
	ld.global.f32 	%f43, [%rd57+16];
	mul.f32 	%f44, %f5, %f43;
	ld.global.f32 	%f45, [%rd57+320];
	sub.f32 	%f46, %f44, %f45;
	fma.rn.f32 	%f47, %f46, %f46, %f42;
	ld.global.f32 	%f48, [%rd57+20];
	mul.f32 	%f49, %f6, %f48;
	ld.global.f32 	%f50, [%rd57+324];
	sub.f32 	%f51, %f49, %f50;
	fma.rn.f32 	%f52, %f51, %f51, %f47;
	ld.global.f32 	%f53, [%rd57+24];
	mul.f32 	%f54, %f7, %f53;
	ld.global.f32 	%f55, [%rd57+328];
	sub.f32 	%f56, %f54, %f55;
	fma.rn.f32 	%f57, %f56, %f56, %f52;
	ld.global.f32 	%f58, [%rd57+28];
	mul.f32 	%f59, %f8, %f58;
	ld.global.f32 	%f60, [%rd57+332];
	sub.f32 	%f61, %f59, %f60;
	fma.rn.f32 	%f62, %f61, %f61, %f57;
	ld.global.f32 	%f63, [%rd57+32];
	mul.f32 	%f64, %f9, %f63;
	ld.global.f32 	%f65, [%rd57+336];
	sub.f32 	%f66, %f64, %f65;
	fma.rn.f32 	%f67, %f66, %f66, %f62;
	ld.global.f32 	%f68, [%rd57+36];
	mul.f32 	%f69, %f10, %f68;
	ld.global.f32 	%f70, [%rd57+340];
	sub.f32 	%f71, %f69, %f70;
	fma.rn.f32 	%f72, %f71, %f71, %f67;
	ld.global.f32 	%f73, [%rd57+40];
	mul.f32 	%f74, %f11, %f73;
	ld.global.f32 	%f75, [%rd57+344];
	sub.f32 	%f76, %f74, %f75;
	fma.rn.f32 	%f77, %f76, %f76, %f72;
	ld.global.f32 	%f78, [%rd57+44];
	mul.f32 	%f79, %f12, %f78;
	ld.global.f32 	%f80, [%rd57+348];
	sub.f32 	%f81, %f79, %f80;
	fma.rn.f32 	%f82, %f81, %f81, %f77;
	ld.global.f32 	%f83, [%rd57+48];
	mul.f32 	%f84, %f13, %f83;
	ld.global.f32 	%f85, [%rd57+352];
	sub.f32 	%f86, %f84, %f85;
	fma.rn.f32 	%f87, %f86, %f86, %f82;
	ld.global.f32 	%f88, [%rd57+52];
	mul.f32 	%f89, %f14, %f88;
	ld.global.f32 	%f90, [%rd57+356];
	sub.f32 	%f91, %f89, %f90;
	fma.rn.f32 	%f92, %f91, %f91, %f87;
	ld.global.f32 	%f93, [%rd57+56];
	mul.f32 	%f94, %f15, %f93;
	ld.global.f32 	%f95, [%rd57+360];
	sub.f32 	%f96, %f94, %f95;
	fma.rn.f32 	%f97, %f96, %f96, %f92;
	ld.global.f32 	%f98, [%rd57+60];
	mul.f32 	%f99, %f16, %f98;
	ld.global.f32 	%f100, [%rd57+364];
	sub.f32 	%f101, %f99, %f100;
	fma.rn.f32 	%f102, %f101, %f101, %f97;
	ld.global.f32 	%f103, [%rd57+64];
	mul.f32 	%f104, %f17, %f103;
	ld.global.f32 	%f105, [%rd57+368];
	sub.f32 	%f106, %f104, %f105;
	fma.rn.f32 	%f107, %f106, %f106, %f102;
	ld.global.f32 	%f108, [%rd57+68];
	mul.f32 	%f109, %f18, %f108;
	ld.global.f32 	%f110, [%rd57+372];
	sub.f32 	%f111, %f109, %f110;
	fma.rn.f32 	%f112, %f111, %f111, %f107;
	ld.global.f32 	%f113, [%rd57+72];
	mul.f32 	%f114, %f19, %f113;
	ld.global.f32 	%f115, [%rd57+376];
	sub.f32 	%f116, %f114, %f115;
	fma.rn.f32 	%f117, %f116, %f116, %f112;
	ld.global.f32 	%f118, [%rd56+-16];
	mul.f32 	%f119, %f117, %f118;
	mul.f32 	%f120, %f119, 0fBFB8AA3B;
	ex2.approx.f32 	%f121, %f120;
	ld.global.f32 	%f122, [%rd56];
	fma.rn.f32 	%f123, %f121, %f122, %f123;
	add.s32 	%r30, %r30, 1;
	add.s64 	%rd57, %rd57, 76;
	add.s64 	%rd56, %rd56, 4;
	setp.ne.s32 	%p4, %r30, 4;
	@%p4 bra 	$L__BB0_2;
	ld.param.u64 	%rd55, [_Z8evaluatePKfjPK10ParametersjPf_param_4];
	mad.lo.s32 	%r29, %r5, %r2, %r1;
	cvta.to.global.u64 	%rd51, %rd55;
	mul.wide.s32 	%rd52, %r29, 4;
	add.s64 	%rd53, %rd51, %rd52;
	st.global.f32 	[%rd53], %f123;
$L__BB0_4:
	ret;

}
	// .globl	_Z8nlargestPKfjjjPfPj
.visible .entry _Z8nlargestPKfjjjPfPj(
	.param .u64 .ptr .align 1 _Z8nlargestPKfjjjPfPj_param_0,
	.param .u32 _Z8nlargestPKfjjjPfPj_param_1,
	.param .u32 _Z8nlargestPKfjjjPfPj_param_2,
	.param .u32 _Z8nlargestPKfjjjPfPj_param_3,
	.param .u64 .ptr .align 1 _Z8nlargestPKfjjjPfPj_param_4,
	.param .u64 .ptr .align 1 _Z8nlargestPKfjjjPfPj_param_5
)
{
	.reg .pred 	%p<83>;
	.reg .b32 	%r<249>;
	.reg .b32 	%f<48>;
	.reg .b64 	%rd<17>;

	ld.param.u64 	%rd8, [_Z8nlargestPKfjjjPfPj_param_0];
	ld.param.u32 	%r102, [_Z8nlargestPKfjjjPfPj_param_1];
	ld.param.u32 	%r104, [_Z8nlargestPKfjjjPfPj_param_2];
	ld.param.u32 	%r103, [_Z8nlargestPKfjjjPfPj_param_3];
	ld.param.u64 	%rd6, [_Z8nlargestPKfjjjPfPj_param_4];
	ld.param.u64 	%rd7, [_Z8nlargestPKfjjjPfPj_param_5];
	cvta.to.global.u64 	%rd1, %rd8;
	mov.u32 	%r1, %ctaid.y;
	setp.ge.u32 	%p1, %r1, %r104;
	@%p1 bra 	$L__BB1_93;
	cvta.to.global.u64 	%rd9, %rd6;
	cvta.to.global.u64 	%rd10, %rd7;
	mul.wide.u32 	%rd11, %r1, 4;
	add.s64 	%rd2, %rd9, %rd11;
	ld.global.f32 	%f1, [%rd2];
	add.s64 	%rd3, %rd10, %rd11;
	ld.global.u32 	%r2, [%rd3];
	setp.eq.s32 	%p2, %r103, 0;
	@%p2 bra 	$L__BB1_14;
	and.b32  	%r3, %r103, 15;
	setp.lt.u32 	%p3, %r103, 16;
	mov.b32 	%r205, 0;
	@%p3 bra 	$L__BB1_5;
	and.b32  	%r205, %r103, -16;
	mov.u32 	%r107, heap;
	add.s32 	%r221, %r107, 32;
	neg.s32 	%r222, %r205;
$L__BB1_4:
	.pragma "nounroll";
	mov.f32 	%f11, 0fFF800000;
	st.shared.v4.f32 	[%r221+-32], {%f11, %f11, %f11, %f11};
	st.shared.v4.f32 	[%r221+-16], {%f11, %f11, %f11, %f11};
	st.shared.v4.f32 	[%r221], {%f11, %f11, %f11, %f11};
	st.shared.v4.f32 	[%r221+16], {%f11, %f11, %f11, %f11};
	add.s32 	%r222, %r222, 16;
	add.s32 	%r221, %r221, 64;
	setp.eq.s32 	%p4, %r222, 0;
	@%p4 bra 	$L__BB1_5;
	bra.uni 	$L__BB1_4;
$L__BB1_5:
	setp.eq.s32 	%p5, %r3, 0;
	@%p5 bra 	$L__BB1_14;
	and.b32  	%r7, %r103, 7;
	setp.lt.u32 	%p6, %r3, 8;
	@%p6 bra 	$L__BB1_8;
	shl.b32 	%r108, %r205, 2;
	mov.u32 	%r109, heap;
	add.s32 	%r110, %r109, %r108;
	mov.b32 	%r111, -8388608;
	st.shared.u32 	[%r110], %r111;
	st.shared.u32 	[%r110+4], %r111;
	st.shared.u32 	[%r110+8], %r111;
	st.shared.u32 	[%r110+12], %r111;
	st.shared.u32 	[%r110+16], %r111;
	st.shared.u32 	[%r110+20], %r111;
	st.shared.u32 	[%r110+24], %r111;
	st.shared.u32 	[%r110+28], %r111;
	add.s32 	%r205, %r205, 8;
$L__BB1_8:
	setp.eq.s32 	%p7, %r7, 0;
	@%p7 bra 	$L__BB1_14;
	and.b32  	%r10, %r103, 3;
	setp.lt.u32 	%p8, %r7, 4;
	@%p8 bra 	$L__BB1_11;
	shl.b32 	%r112, %r205, 2;
	mov.u32 	%r113, heap;
	add.s32 	%r114, %r113, %r112;
	mov.b32 	%r115, -8388608;
	st.shared.u32 	[%r114], %r115;
	st.shared.u32 	[%r114+4], %r115;
	st.shared.u32 	[%r114+8], %r115;
	st.shared.u32 	[%r114+12], %r115;
	add.s32 	%r205, %r205, 4;
$L__BB1_11:
	setp.eq.s32 	%p9, %r10, 0;
	@%p9 bra 	$L__BB1_14;
	shl.b32 	%r116, %r205, 2;
	mov.u32 	%r117, heap;
	add.s32 	%r209, %r117, %r116;
	neg.s32 	%r208, %r10;
$L__BB1_13:
	.pragma "nounroll";
	mov.b32 	%r118, -8388608;
	st.shared.u32 	[%r209], %r118;
	add.s32 	%r209, %r209, 4;
	add.s32 	%r208, %r208, 1;
	setp.ne.s32 	%p10, %r208, 0;
	@%p10 bra 	$L__BB1_13;
$L__BB1_14:
	setp.eq.s32 	%p11, %r102, 0;
	@%p11 bra 	$L__BB1_80;
	mul.lo.s32 	%r19, %r102, %r1;
	setp.lt.u32 	%p12, %r103, 2;
	@%p12 bra 	$L__BB1_34;
	mov.b32 	%r210, 0;
	mov.u32 	%r220, %r2;
$L__BB1_17:
	add.s32 	%r131, %r210, %r19;
	mul.wide.s32 	%rd15, %r131, 4;
	add.s64 	%rd16, %rd1, %rd15;
	ld.global.f32 	%f2, [%rd16];
	setp.lt.f32 	%p42, %f2, %f1;
	@%p42 bra 	$L__BB1_27;
	setp.neu.f32 	%p43, %f2, %f1;
	@%p43 bra 	$L__BB1_33;
	setp.eq.s32 	%p44, %r220, 0;
	@%p44 bra 	$L__BB1_21;
	add.s32 	%r220, %r220, -1;
	bra.uni 	$L__BB1_33;
$L__BB1_21:
	ld.shared.f32 	%f22, [heap];
	setp.lt.f32 	%p45, %f2, %f22;
	mov.b32 	%r220, 0;
	@%p45 bra 	$L__BB1_33;
	st.shared.f32 	[heap], %f2;
	mov.b32 	%r213, 0;
	mov.b32 	%r212, 1;
	mov.u32 	%r214, %r213;
$L__BB1_23:
	add.s32 	%r26, %r213, 2;
	shl.b32 	%r135, %r212, 2;
	mov.u32 	%r136, heap;
	add.s32 	%r137, %r136, %r135;
	ld.shared.f32 	%f23, [%r137];
	shl.b32 	%r138, %r214, 2;
	add.s32 	%r27, %r136, %r138;
	ld.shared.f32 	%f3, [%r27];
	setp.lt.f32 	%p46, %f23, %f3;
	selp.b32 	%r215, %r212, %r214, %p46;
	setp.ge.u32 	%p47, %r26, %r103;
	@%p47 bra 	$L__BB1_25;
	shl.b32 	%r139, %r213, 2;
	add.s32 	%r141, %r136, %r139;
	ld.shared.f32 	%f24, [%r141+8];
	shl.b32 	%r142, %r215, 2;
	add.s32 	%r143, %r136, %r142;
	ld.shared.f32 	%f25, [%r143];
	setp.lt.f32 	%p48, %f24, %f25;
	selp.b32 	%r215, %r26, %r215, %p48;
$L__BB1_25:
	setp.eq.s32 	%p49, %r215, %r214;
	mov.b32 	%r220, 0;
	@%p49 bra 	$L__BB1_33;
	shl.b32 	%r146, %r215, 2;
	add.s32 	%r148, %r136, %r146;
	ld.shared.f32 	%f26, [%r148];
	st.shared.f32 	[%r148], %f3;
	st.shared.f32 	[%r27], %f26;
	shl.b32 	%r213, %r215, 1;
	or.b32  	%r212, %r213, 1;
	setp.lt.u32 	%p50, %r212, %r103;
	mov.u32 	%r214, %r215;
	@%p50 bra 	$L__BB1_23;
	bra.uni 	$L__BB1_33;
$L__BB1_27:
	ld.shared.f32 	%f27, [heap];
	setp.lt.f32 	%p51, %f2, %f27;
	@%p51 bra 	$L__BB1_33;
	st.shared.f32 	[heap], %f2;
	mov.b32 	%r217, 0;
	mov.b32 	%r216, 1;
	mov.u32 	%r218, %r217;
$L__BB1_29:
	add.s32 	%r36, %r217, 2;
	shl.b32 	%r151, %r216, 2;
	mov.u32 	%r152, heap;
	add.s32 	%r153, %r152, %r151;
	ld.shared.f32 	%f28, [%r153];
	shl.b32 	%r154, %r218, 2;
	add.s32 	%r37, %r152, %r154;
	ld.shared.f32 	%f4, [%r37];
	setp.lt.f32 	%p52, %f28, %f4;
	selp.b32 	%r219, %r216, %r218, %p52;
	setp.ge.u32 	%p53, %r36, %r103;
	@%p53 bra 	$L__BB1_31;
	shl.b32 	%r155, %r217, 2;
	add.s32 	%r157, %r152, %r155;
	ld.shared.f32 	%f29, [%r157+8];
	shl.b32 	%r158, %r219, 2;
	add.s32 	%r159, %r152, %r158;
	ld.shared.f32 	%f30, [%r159];
	setp.lt.f32 	%p54, %f29, %f30;
	selp.b32 	%r219, %r36, %r219, %p54;
$L__BB1_31:
	setp.eq.s32 	%p55, %r219, %r218;
	@%p55 bra 	$L__BB1_33;
	shl.b32 	%r160, %r219, 2;
	add.s32 	%r162, %r152, %r160;
	ld.shared.f32 	%f31, [%r162];
	st.shared.f32 	[%r162], %f4;
	st.shared.f32 	[%r37], %f31;
	shl.b32 	%r217, %r219, 1;
	or.b32  	%r216, %r217, 1;
	setp.lt.u32 	%p56, %r216, %r103;
	mov.u32 	%r218, %r219;
	@%p56 bra 	$L__BB1_29;
$L__BB1_33:
	add.s32 	%r210, %r210, 1;
	setp.eq.s32 	%p57, %r210, %r102;
	@%p57 bra 	$L__BB1_80;
	bra.uni 	$L__BB1_17;
$L__BB1_34:
	and.b32  	%r45, %r102, 3;
	setp.lt.u32 	%p13, %r102, 4;
	mov.b32 	%r230, 0;
	mov.u32 	%r229, %r2;
	@%p13 bra 	$L__BB1_69;
	and.b32  	%r230, %r102, -4;
	neg.s32 	%r224, %r230;
	add.s64 	%rd4, %rd1, 8;
	mov.u32 	%r223, %r19;
	mov.u32 	%r229, %r2;
$L__BB1_36:
	mul.wide.s32 	%rd12, %r223, 4;
	add.s64 	%rd5, %rd4, %rd12;
	ld.global.f32 	%f5, [%rd5+-8];
	setp.geu.f32 	%p14, %f5, %f1;
	@%p14 bra 	$L__BB1_39;
	ld.shared.f32 	%f13, [heap];
	setp.lt.f32 	%p18, %f5, %f13;
	@%p18 bra 	$L__BB1_44;
	st.shared.f32 	[heap], %f5;
	bra.uni 	$L__BB1_44;
$L__BB1_39:
	setp.neu.f32 	%p15, %f5, %f1;
	@%p15 bra 	$L__BB1_44;
	setp.ne.s32 	%p16, %r229, 0;
	@%p16 bra 	$L__BB1_43;
	ld.shared.f32 	%f12, [heap];
	setp.lt.f32 	%p17, %f5, %f12;
	mov.b32 	%r229, 0;
	@%p17 bra 	$L__BB1_44;
	st.shared.f32 	[heap], %f5;
	bra.uni 	$L__BB1_44;
$L__BB1_43:
	add.s32 	%r229, %r229, -1;
$L__BB1_44:
	ld.global.f32 	%f6, [%rd5+-4];
	setp.lt.f32 	%p19, %f6, %f1;
	@%p19 bra 	$L__BB1_50;
	setp.neu.f32 	%p20, %f6, %f1;
	@%p20 bra 	$L__BB1_52;
	setp.eq.s32 	%p21, %r229, 0;
	@%p21 bra 	$L__BB1_48;
	add.s32 	%r229, %r229, -1;
	bra.uni 	$L__BB1_52;
$L__BB1_48:
	ld.shared.f32 	%f14, [heap];
	setp.lt.f32 	%p22, %f6, %f14;
	mov.b32 	%r229, 0;
	@%p22 bra 	$L__BB1_52;
	st.shared.f32 	[heap], %f6;
	bra.uni 	$L__BB1_52;
$L__BB1_50:
	ld.shared.f32 	%f15, [heap];
	setp.lt.f32 	%p23, %f6, %f15;
	@%p23 bra 	$L__BB1_52;
	st.shared.f32 	[heap], %f6;
$L__BB1_52:
	ld.global.f32 	%f7, [%rd5];
	setp.lt.f32 	%p24, %f7, %f1;
	@%p24 bra 	$L__BB1_58;
	setp.neu.f32 	%p25, %f7, %f1;
	@%p25 bra 	$L__BB1_60;
	setp.eq.s32 	%p26, %r229, 0;
	@%p26 bra 	$L__BB1_56;
	add.s32 	%r229, %r229, -1;
	bra.uni 	$L__BB1_60;
$L__BB1_56:
	ld.shared.f32 	%f16, [heap];
	setp.lt.f32 	%p27, %f7, %f16;
	mov.b32 	%r229, 0;
	@%p27 bra 	$L__BB1_60;
	st.shared.f32 	[heap], %f7;
	bra.uni 	$L__BB1_60;
$L__BB1_58:
	ld.shared.f32 	%f17, [heap];
	setp.lt.f32 	%p28, %f7, %f17;
	@%p28 bra 	$L__BB1_60;
	st.shared.f32 	[heap], %f7;
$L__BB1_60:
	ld.global.f32 	%f8, [%rd5+4];
	setp.lt.f32 	%p29, %f8, %f1;
	@%p29 bra 	$L__BB1_66;
	setp.neu.f32 	%p30, %f8, %f1;
	@%p30 bra 	$L__BB1_68;
	setp.eq.s32 	%p31, %r229, 0;
	@%p31 bra 	$L__BB1_64;
	add.s32 	%r229, %r229, -1;
	bra.uni 	$L__BB1_68;
$L__BB1_64:
	ld.shared.f32 	%f18, [heap];
	setp.lt.f32 	%p32, %f8, %f18;
	mov.b32 	%r229, 0;
	@%p32 bra 	$L__BB1_68;
	st.shared.f32 	[heap], %f8;
	bra.uni 	$L__BB1_68;
$L__BB1_66:
	ld.shared.f32 	%f19, [heap];
	setp.lt.f32 	%p33, %f8, %f19;
	@%p33 bra 	$L__BB1_68;
	st.shared.f32 	[heap], %f8;
$L__BB1_68:
	add.s32 	%r224, %r224, 4;
	add.s32 	%r223, %r223, 4;
	setp.ne.s32 	%p34, %r224, 0;
	@%p34 bra 	$L__BB1_36;
$L__BB1_69:
	setp.eq.s32 	%p35, %r45, 0;
	@%p35 bra 	$L__BB1_80;
	add.s32 	%r233, %r230, %r19;
	neg.s32 	%r232, %r45;
$L__BB1_71:
	.pragma "nounroll";
	mul.wide.s32 	%rd13, %r233, 4;
	add.s64 	%rd14, %rd1, %rd13;
	ld.global.f32 	%f9, [%rd14];
	setp.lt.f32 	%p36, %f9, %f1;
	@%p36 bra 	$L__BB1_77;
	setp.neu.f32 	%p37, %f9, %f1;
	@%p37 bra 	$L__BB1_79;
	setp.eq.s32 	%p38, %r229, 0;
	@%p38 bra 	$L__BB1_75;
	add.s32 	%r229, %r229, -1;
	bra.uni 	$L__BB1_79;
$L__BB1_75:
	ld.shared.f32 	%f20, [heap];
	setp.lt.f32 	%p39, %f9, %f20;
	mov.b32 	%r229, 0;
	@%p39 bra 	$L__BB1_79;
	st.shared.f32 	[heap], %f9;
	bra.uni 	$L__BB1_79;
$L__BB1_77:
	ld.shared.f32 	%f21, [heap];
	setp.lt.f32 	%p40, %f9, %f21;
	@%p40 bra 	$L__BB1_79;
	st.shared.f32 	[heap], %f9;
$L__BB1_79:
	add.s32 	%r233, %r233, 1;
	add.s32 	%r232, %r232, 1;
	setp.ne.s32 	%p41, %r232, 0;
	@%p41 bra 	$L__BB1_71;
$L__BB1_80:
	setp.eq.s32 	%p58, %r103, 0;
	ld.shared.f32 	%f32, [heap];
	setp.eq.f32 	%p59, %f1, %f32;
	selp.f32 	%f10, %f1, %f32, %p59;
	selp.b32 	%r248, %r2, 0, %p59;
	@%p58 bra 	$L__BB1_92;
	and.b32  	%r77, %r103, 7;
	setp.lt.u32 	%p60, %r103, 8;
	mov.b32 	%r243, 0;
	@%p60 bra 	$L__BB1_84;
	and.b32  	%r243, %r103, -8;
	mov.u32 	%r166, heap;
	add.s32 	%r236, %r166, 16;
	neg.s32 	%r237, %r243;
$L__BB1_83:
	.pragma "nounroll";
	ld.shared.v4.f32 	{%f33, %f34, %f35, %f36}, [%r236+-16];
	setp.eq.f32 	%p61, %f10, %f33;
	selp.u32 	%r167, 1, 0, %p61;
	add.s32 	%r168, %r248, %r167;
	setp.eq.f32 	%p62, %f10, %f34;
	selp.u32 	%r169, 1, 0, %p62;
	add.s32 	%r170, %r168, %r169;
	setp.eq.f32 	%p63, %f10, %f35;
	selp.u32 	%r171, 1, 0, %p63;
	add.s32 	%r172, %r170, %r171;
	setp.eq.f32 	%p64, %f10, %f36;
	selp.u32 	%r173, 1, 0, %p64;
	add.s32 	%r174, %r172, %r173;
	ld.shared.v4.f32 	{%f37, %f38, %f39, %f40}, [%r236];
	setp.eq.f32 	%p65, %f10, %f37;
	selp.u32 	%r175, 1, 0, %p65;
	add.s32 	%r176, %r174, %r175;
	setp.eq.f32 	%p66, %f10, %f38;
	selp.u32 	%r177, 1, 0, %p66;
	add.s32 	%r178, %r176, %r177;
	setp.eq.f32 	%p67, %f10, %f39;
	selp.u32 	%r179, 1, 0, %p67;
	add.s32 	%r180, %r178, %r179;
	setp.eq.f32 	%p68, %f10, %f40;
	selp.u32 	%r181, 1, 0, %p68;
	add.s32 	%r248, %r180, %r181;
	add.s32 	%r237, %r237, 8;
	add.s32 	%r236, %r236, 32;
	setp.ne.s32 	%p69, %r237, 0;
	@%p69 bra 	$L__BB1_83;
$L__BB1_84:
	setp.eq.s32 	%p70, %r77, 0;
	@%p70 bra 	$L__BB1_92;
	and.b32  	%r89, %r103, 3;
	setp.lt.u32 	%p71, %r77, 4;
	@%p71 bra 	$L__BB1_87;
	shl.b32 	%r183, %r243, 2;
	mov.u32 	%r184, heap;
	add.s32 	%r185, %r184, %r183;
	ld.shared.f32 	%f41, [%r185];
	setp.eq.f32 	%p72, %f10, %f41;
	selp.u32 	%r186, 1, 0, %p72;
	add.s32 	%r187, %r248, %r186;
	ld.shared.f32 	%f42, [%r185+4];
	setp.eq.f32 	%p73, %f10, %f42;
	selp.u32 	%r188, 1, 0, %p73;
	add.s32 	%r189, %r187, %r188;
	ld.shared.f32 	%f43, [%r185+8];
	setp.eq.f32 	%p74, %f10, %f43;
	selp.u32 	%r190, 1, 0, %p74;
	add.s32 	%r191, %r189, %r190;
	ld.shared.f32 	%f44, [%r185+12];
	setp.eq.f32 	%p75, %f10, %f44;
	selp.u32 	%r192, 1, 0, %p75;
	add.s32 	%r248, %r191, %r192;
	add.s32 	%r243, %r243, 4;
$L__BB1_87:
	setp.eq.s32 	%p76, %r89, 0;
	@%p76 bra 	$L__BB1_92;
	setp.eq.s32 	%p77, %r89, 1;
	@%p77 bra 	$L__BB1_90;
	shl.b32 	%r194, %r243, 2;
	mov.u32 	%r195, heap;
	add.s32 	%r196, %r195, %r194;
	ld.shared.f32 	%f45, [%r196];
	setp.eq.f32 	%p78, %f10, %f45;
	selp.u32 	%r197, 1, 0, %p78;
	add.s32 	%r198, %r248, %r197;
	ld.shared.f32 	%f46, [%r196+4];
	setp.eq.f32 	%p79, %f10, %f46;
	selp.u32 	%r199, 1, 0, %p79;
	add.s32 	%r248, %r198, %r199;
	add.s32 	%r243, %r243, 2;
$L__BB1_90:
	and.b32  	%r200, %r103, 1;
	setp.eq.b32 	%p80, %r200, 1;
	not.pred 	%p81, %p80;
	@%p81 bra 	$L__BB1_92;
	shl.b32 	%r201, %r243, 2;
	mov.u32 	%r202, heap;
	add.s32 	%r203, %r202, %r201;
	ld.shared.f32 	%f47, [%r203];
	setp.eq.f32 	%p82, %f10, %f47;
	selp.u32 	%r204, 1, 0, %p82;
	add.s32 	%r248, %r248, %r204;
$L__BB1_92:
	st.global.f32 	[%rd2], %f10;
	st.global.u32 	[%rd3], %r248;
$L__BB1_93:
	ret;

}
	// .globl	_Z5countPKfjjjS0_Pj
.visible .entry _Z5countPKfjjjS0_Pj(
	.param .u64 .ptr .align 1 _Z5countPKfjjjS0_Pj_param_0,
	.param .u32 _Z5countPKfjjjS0_Pj_param_1,
	.param .u32 _Z5countPKfjjjS0_Pj_param_2,
	.param .u32 _Z5countPKfjjjS0_Pj_param_3,
	.param .u64 .ptr .align 1 _Z5countPKfjjjS0_Pj_param_4,
	.param .u64 .ptr .align 1 _Z5countPKfjjjS0_Pj_param_5
)
{
	.reg .pred 	%p<41>;
	.reg .b32 	%r<168>;
	.reg .b32 	%f<17>;
	.reg .b64 	%rd<41>;

	ld.param.u64 	%rd4, [_Z5countPKfjjjS0_Pj_param_0];
	ld.param.u32 	%r94, [_Z5countPKfjjjS0_Pj_param_1];
	ld.param.u32 	%r95, [_Z5countPKfjjjS0_Pj_param_2];
	ld.param.u32 	%r96, [_Z5countPKfjjjS0_Pj_param_3];
	ld.param.u64 	%rd2, [_Z5countPKfjjjS0_Pj_param_4];
	ld.param.u64 	%rd3, [_Z5countPKfjjjS0_Pj_param_5];
	cvta.to.global.u64 	%rd1, %rd4;
	mov.u32 	%r1, %ctaid.y;
	setp.ge.u32 	%p1, %r1, %r96;
	@%p1 bra 	$L__BB2_43;
	cvta.to.global.u64 	%rd5, %rd2;
	mul.wide.u32 	%rd6, %r1, 4;
	add.s64 	%rd7, %rd5, %rd6;
	ld.global.f32 	%f1, [%rd7];
	mov.u32 	%r2, %ntid.x;
	add.s32 	%r98, %r2, %r94;
	add.s32 	%r99, %r98, -1;
	div.u32 	%r3, %r99, %r2;
	setp.lt.s32 	%p2, %r3, 1;
	mov.b32 	%r144, 0;
	@%p2 bra 	$L__BB2_42;
	mov.u32 	%r4, %tid.x;
	mul.lo.s32 	%r5, %r94, %r1;
	and.b32  	%r6, %r3, 7;
	setp.lt.u32 	%p3, %r3, 8;
	mov.b32 	%r160, 0;
	mov.u32 	%r144, %r160;
	@%p3 bra 	$L__BB2_21;
	and.b32  	%r160, %r3, 2147483640;
	neg.s32 	%r142, %r160;
	add.s32 	%r134, %r4, %r5;
	add.s32 	%r141, %r134, %r2;
	shl.b32 	%r10, %r2, 3;
	shl.b32 	%r103, %r2, 1;
	add.s32 	%r140, %r134, %r103;
	mad.lo.s32 	%r139, %r2, 3, %r134;
	shl.b32 	%r104, %r2, 2;
	add.s32 	%r138, %r134, %r104;
	mad.lo.s32 	%r137, %r2, 5, %r134;
	mad.lo.s32 	%r136, %r2, 6, %r134;
	mad.lo.s32 	%r135, %r2, 7, %r134;
	mov.b32 	%r144, 0;
	mov.u32 	%r133, %r4;
$L__BB2_4:
	.pragma "nounroll";
	setp.ge.u32 	%p4, %r133, %r95;
	@%p4 bra 	$L__BB2_6;
	mul.wide.u32 	%rd8, %r134, 4;
	add.s64 	%rd9, %rd1, %rd8;
	ld.global.f32 	%f2, [%rd9];
	setp.gt.f32 	%p5, %f2, %f1;
	selp.u32 	%r105, 1, 0, %p5;
	add.s32 	%r144, %r144, %r105;
$L__BB2_6:
	add.s32 	%r31, %r2, %r133;
	setp.ge.u32 	%p6, %r31, %r95;
	@%p6 bra 	$L__BB2_8;
	mul.wide.u32 	%rd10, %r141, 4;
	add.s64 	%rd11, %rd1, %rd10;
	ld.global.f32 	%f3, [%rd11];
	setp.gt.f32 	%p7, %f3, %f1;
	selp.u32 	%r106, 1, 0, %p7;
	add.s32 	%r144, %r144, %r106;
$L__BB2_8:
	add.s32 	%r34, %r2, %r31;
	setp.ge.u32 	%p8, %r34, %r95;
	@%p8 bra 	$L__BB2_10;
	mul.wide.u32 	%rd12, %r140, 4;
	add.s64 	%rd13, %rd1, %rd12;
	ld.global.f32 	%f4, [%rd13];
	setp.gt.f32 	%p9, %f4, %f1;
	selp.u32 	%r107, 1, 0, %p9;
	add.s32 	%r144, %r144, %r107;
$L__BB2_10:
	add.s32 	%r37, %r2, %r34;
	setp.ge.u32 	%p10, %r37, %r95;
	@%p10 bra 	$L__BB2_12;
	mul.wide.u32 	%rd14, %r139, 4;
	add.s64 	%rd15, %rd1, %rd14;
	ld.global.f32 	%f5, [%rd15];
	setp.gt.f32 	%p11, %f5, %f1;
	selp.u32 	%r108, 1, 0, %p11;
	add.s32 	%r144, %r144, %r108;
$L__BB2_12:
	add.s32 	%r40, %r2, %r37;
	setp.ge.u32 	%p12, %r40, %r95;
	@%p12 bra 	$L__BB2_14;
	mul.wide.u32 	%rd16, %r138, 4;
	add.s64 	%rd17, %rd1, %rd16;
	ld.global.f32 	%f6, [%rd17];
	setp.gt.f32 	%p13, %f6, %f1;
	selp.u32 	%r109, 1, 0, %p13;
	add.s32 	%r144, %r144, %r109;
$L__BB2_14:
	add.s32 	%r43, %r2, %r40;
	setp.ge.u32 	%p14, %r43, %r95;
	@%p14 bra 	$L__BB2_16;
	mul.wide.u32 	%rd18, %r137, 4;
	add.s64 	%rd19, %rd1, %rd18;
	ld.global.f32 	%f7, [%rd19];
	setp.gt.f32 	%p15, %f7, %f1;
	selp.u32 	%r110, 1, 0, %p15;
	add.s32 	%r144, %r144, %r110;
$L__BB2_16:
	add.s32 	%r46, %r2, %r43;
	setp.ge.u32 	%p16, %r46, %r95;
	@%p16 bra 	$L__BB2_18;
	mul.wide.u32 	%rd20, %r136, 4;
	add.s64 	%rd21, %rd1, %rd20;
	ld.global.f32 	%f8, [%rd21];
	setp.gt.f32 	%p17, %f8, %f1;
	selp.u32 	%r111, 1, 0, %p17;
	add.s32 	%r144, %r144, %r111;
$L__BB2_18:
	add.s32 	%r112, %r2, %r46;
	setp.ge.u32 	%p18, %r112, %r95;
	@%p18 bra 	$L__BB2_20;
	mul.wide.u32 	%rd22, %r135, 4;
	add.s64 	%rd23, %rd1, %rd22;
	ld.global.f32 	%f9, [%rd23];
	setp.gt.f32 	%p19, %f9, %f1;
	selp.u32 	%r113, 1, 0, %p19;
	add.s32 	%r144, %r144, %r113;
$L__BB2_20:
	add.s32 	%r142, %r142, 8;
	add.s32 	%r141, %r141, %r10;
	add.s32 	%r140, %r140, %r10;
	add.s32 	%r139, %r139, %r10;
	add.s32 	%r138, %r138, %r10;
	add.s32 	%r137, %r137, %r10;
	add.s32 	%r136, %r136, %r10;
	add.s32 	%r135, %r135, %r10;
	add.s32 	%r134, %r134, %r10;
	add.s32 	%r133, %r133, %r10;
	setp.ne.s32 	%p20, %r142, 0;
	@%p20 bra 	$L__BB2_4;
$L__BB2_21:
	setp.eq.s32 	%p21, %r6, 0;
	@%p21 bra 	$L__BB2_42;
	and.b32  	%r64, %r3, 3;
	setp.lt.u32 	%p22, %r6, 4;
	@%p22 bra 	$L__BB2_32;
	mad.lo.s32 	%r65, %r160, %r2, %r4;
	setp.ge.u32 	%p23, %r65, %r95;
	@%p23 bra 	$L__BB2_25;
	add.s32 	%r115, %r65, %r5;
	mul.wide.u32 	%rd24, %r115, 4;
	add.s64 	%rd25, %rd1, %rd24;
	ld.global.f32 	%f10, [%rd25];
	setp.gt.f32 	%p24, %f10, %f1;
	selp.u32 	%r116, 1, 0, %p24;
	add.s32 	%r144, %r144, %r116;
$L__BB2_25:
	add.s32 	%r68, %r65, %r2;
	setp.ge.u32 	%p25, %r68, %r95;
	@%p25 bra 	$L__BB2_27;
	add.s32 	%r117, %r68, %r5;
	mul.wide.u32 	%rd26, %r117, 4;
	add.s64 	%rd27, %rd1, %rd26;
	ld.global.f32 	%f11, [%rd27];
	setp.gt.f32 	%p26, %f11, %f1;
	selp.u32 	%r118, 1, 0, %p26;
	add.s32 	%r144, %r144, %r118;
$L__BB2_27:
	add.s32 	%r71, %r68, %r2;
	setp.ge.u32 	%p27, %r71, %r95;
	@%p27 bra 	$L__BB2_29;
	add.s32 	%r119, %r71, %r5;
	mul.wide.u32 	%rd28, %r119, 4;
	add.s64 	%rd29, %rd1, %rd28;
	ld.global.f32 	%f12, [%rd29];
	setp.gt.f32 	%p28, %f12, %f1;
	selp.u32 	%r120, 1, 0, %p28;
	add.s32 	%r144, %r144, %r120;
$L__BB2_29:
	add.s32 	%r74, %r71, %r2;
	setp.ge.u32 	%p29, %r74, %r95;
	@%p29 bra 	$L__BB2_31;
	add.s32 	%r121, %r74, %r5;
	mul.wide.u32 	%rd30, %r121, 4;
	add.s64 	%rd31, %rd1, %rd30;
	ld.global.f32 	%f13, [%rd31];
	setp.gt.f32 	%p30, %f13, %f1;
	selp.u32 	%r122, 1, 0, %p30;
	add.s32 	%r144, %r144, %r122;
$L__BB2_31:
	add.s32 	%r160, %r160, 4;
$L__BB2_32:
	setp.eq.s32 	%p31, %r64, 0;
	@%p31 bra 	$L__BB2_42;
	setp.eq.s32 	%p32, %r64, 1;
	@%p32 bra 	$L__BB2_39;
	mad.lo.s32 	%r81, %r160, %r2, %r4;
	setp.ge.u32 	%p33, %r81, %r95;
	@%p33 bra 	$L__BB2_36;
	add.s32 	%r124, %r81, %r5;
	mul.wide.u32 	%rd32, %r124, 4;
	add.s64 	%rd33, %rd1, %rd32;
	ld.global.f32 	%f14, [%rd33];
	setp.gt.f32 	%p34, %f14, %f1;
	selp.u32 	%r125, 1, 0, %p34;
	add.s32 	%r144, %r144, %r125;
$L__BB2_36:
	add.s32 	%r84, %r81, %r2;
	setp.ge.u32 	%p35, %r84, %r95;
	@%p35 bra 	$L__BB2_38;
	add.s32 	%r126, %r84, %r5;
	mul.wide.u32 	%rd34, %r126, 4;
	add.s64 	%rd35, %rd1, %rd34;
	ld.global.f32 	%f15, [%rd35];
	setp.gt.f32 	%p36, %f15, %f1;
	selp.u32 	%r127, 1, 0, %p36;
	add.s32 	%r144, %r144, %r127;
$L__BB2_38:
	add.s32 	%r160, %r160, 2;
$L__BB2_39:
	and.b32  	%r128, %r3, 1;
	setp.eq.b32 	%p37, %r128, 1;
	not.pred 	%p38, %p37;
	@%p38 bra 	$L__BB2_42;
	mad.lo.s32 	%r91, %r160, %r2, %r4;
	setp.ge.u32 	%p39, %r91, %r95;
	@%p39 bra 	$L__BB2_42;
	add.s32 	%r129, %r91, %r5;
	mul.wide.u32 	%rd36, %r129, 4;
	add.s64 	%rd37, %rd1, %rd36;
	ld.global.f32 	%f16, [%rd37];
	setp.gt.f32 	%p40, %f16, %f1;
	selp.u32 	%r130, 1, 0, %p40;
	add.s32 	%r144, %r144, %r130;
$L__BB2_42:
	mov.u32 	%r131, %tid.x;
	mad.lo.s32 	%r132, %r1, %r2, %r131;
	cvta.to.global.u64 	%rd38, %rd3;
	mul.wide.u32 	%rd39, %r132, 4;
	add.s64 	%rd40, %rd38, %rd39;
	st.global.u32 	[%rd40], %r144;
$L__BB2_43:
	ret;

}


// ===== COMPILED SASS (sm_100) =====

	.target	sm_100

	.elftype	@"ET_EXEC"


//--------------------- .note.nv.tkinfo           --------------------------
	.section	.note.nv.tkinfo,"",@"SHT_NOTE"
	.sectionflags	@"SHF_NOTE_NV_TKINFO"
	.tkinfo
        /*0018*/ 	.word	0x00000002
        /*0030*/ 	.string	""
        /*0030*/ 	.string	"ptxas"
        /*0030*/ 	.string	"Cuda compilation tools, release 13.0, V13.0.88"
        /*0030*/ 	.string	"Build cuda_13.0.r13.0/compiler.36424714_0"
        /*0030*/ 	.string	"-arch sm_100 -m 64 "



//--------------------- .note.nv.cuinfo           --------------------------
	.section	.note.nv.cuinfo,"",@"SHT_NOTE"
	.sectionflags	@"SHF_NOTE_NV_CUINFO"
        /*0018*/ 	.short	0x0002
        /*001a*/ 	.short	0x0064
        /*001c*/ 	.short	0x0082
	.zero		2


//--------------------- .nv.info                  --------------------------
	.section	.nv.info,"",@"SHT_CUDA_INFO"
	.align	4


	//----- nvinfo : EIATTR_REGCOUNT
	.align		4
        /*0000*/ 	.byte	0x04, 0x2f
        /*0002*/ 	.short	(.L_1 - .L_0)
	.align		4
.L_0:
        /*0004*/ 	.word	index@(_Z8evaluatePKfjPK10ParametersjPf)
        /*0008*/ 	.word	0x00000020


	//----- nvinfo : EIATTR_FRAME_SIZE
	.align		4
.L_1:
        /*000c*/ 	.byte	0x04, 0x11
        /*000e*/ 	.short	(.L_3 - .L_2)
	.align		4
.L_2:
        /*0010*/ 	.word	index@(_Z8evaluatePKfjPK10ParametersjPf)
        /*0014*/ 	.word	0x00000000


	//----- nvinfo : EIATTR_REGCOUNT
	.align		4
.L_3:
        /*0018*/ 	.byte	0x04, 0x2f
        /*001a*/ 	.short	(.L_5 - .L_4)
	.align		4
.L_4:
        /*001c*/ 	.word	index@(_Z8nlargestPKfjjjPfPj)
        /*0020*/ 	.word	0x00000018


	//----- nvinfo : EIATTR_FRAME_SIZE
	.align		4
.L_5:
        /*0024*/ 	.byte	0x04, 0x11
        /*0026*/ 	.short	(.L_7 - .L_6)
	.align		4
.L_6:
        /*0028*/ 	.word	index@(_Z8nlargestPKfjjjPfPj)
        /*002c*/ 	.word	0x00000000


	//----- nvinfo : EIATTR_REGCOUNT
	.align		4
.L_7:
        /*0030*/ 	.byte	0x04, 0x2f
        /*0032*/ 	.short	(.L_9 - .L_8)
	.align		4
.L_8:
        /*0034*/ 	.word	index@(_Z5countPKfjjjS0_Pj)
        /*0038*/ 	.word	0x00000020


	//----- nvinfo : EIATTR_FRAME_SIZE
	.align		4
.L_9:
        /*003c*/ 	.byte	0x04, 0x11
        /*003e*/ 	.short	(.L_11 - .L_10)
	.align		4
.L_10:
        /*0040*/ 	.word	index@(_Z5countPKfjjjS0_Pj)
        /*0044*/ 	.word	0x00000000


	//----- nvinfo : EIATTR_MIN_STACK_SIZE
	.align		4
.L_11:
        /*0048*/ 	.byte	0x04, 0x12
        /*004a*/ 	.short	(.L_13 - .L_12)
	.align		4
.L_12:
        /*004c*/ 	.word	index@(_Z5countPKfjjjS0_Pj)
        /*0050*/ 	.word	0x00000000


	//----- nvinfo : EIATTR_MIN_STACK_SIZE
	.align		4
.L_13:
        /*0054*/ 	.byte	0x04, 0x12
        /*0056*/ 	.short	(.L_15 - .L_14)
	.align		4
.L_14:
        /*0058*/ 	.word	index@(_Z8nlargestPKfjjjPfPj)
        /*005c*/ 	.word	0x00000000


	//----- nvinfo : EIATTR_MIN_STACK_SIZE
	.align		4
.L_15:
        /*0060*/ 	.byte	0x04, 0x12
        /*0062*/ 	.short	(.L_17 - .L_16)
	.align		4
.L_16:
        /*0064*/ 	.word	index@(_Z8evaluatePKfjPK10ParametersjPf)
        /*0068*/ 	.word	0x00000000
.L_17:


//--------------------- .nv.compat                --------------------------
	.section	.nv.compat,"",@"SHT_CUDA_COMPAT_INFO"
	.align	4
        /*0000*/ 	.byte	0x02, 0x09, 0x00, 0x00, 0x02, 0x02, 0x01, 0x00, 0x02, 0x05, 0x05, 0x00, 0x03, 0x07, 0x01, 0x01
        /*0010*/ 	.byte	0x02, 0x03, 0x00, 0x00, 0x02, 0x06, 0x01, 0x00, 0x04, 0x0b, 0x08, 0x00, 0x01, 0x00, 0x00, 0x00
        /*0020*/ 	.byte	0x00, 0x00, 0x00, 0x00


//--------------------- .nv.info._Z5countPKfjjjS0_Pj --------------------------
	.section	.nv.info._Z5countPKfjjjS0_Pj,"",@"SHT_CUDA_INFO"
	.sectionflags	@""
	.align	4


	//----- nvinfo : EIATTR_CUDA_API_VERSION
	.align		4
        /*0000*/ 	.byte	0x04, 0x37
        /*0002*/ 	.short	(.L_19 - .L_18)
.L_18:
        /*0004*/ 	.word	0x00000082


	//----- nvinfo : EIATTR_KPARAM_INFO
	.align		4
.L_19:
        /*0008*/ 	.byte	0x04, 0x17
        /*000a*/ 	.short	(.L_21 - .L_20)
.L_20:
        /*000c*/ 	.word	0x00000000
        /*0010*/ 	.short	0x0005
        /*0012*/ 	.short	0x0020
        /*0014*/ 	.byte	0x00, 0xf5, 0x21, 0x00


	//----- nvinfo : EIATTR_KPARAM_INFO
	.align		4
.L_21:
        /*0018*/ 	.byte	0x04, 0x17
        /*001a*/ 	.short	(.L_23 - .L_22)
.L_22:
        /*001c*/ 	.word	0x00000000
        /*0020*/ 	.short	0x0004
        /*0022*/ 	.short	0x0018
        /*0024*/ 	.byte	0x00, 0xf5, 0x21, 0x00


	//----- nvinfo : EIATTR_KPARAM_INFO
	.align		4
.L_23:
        /*0028*/ 	.byte	0x04, 0x17
        /*002a*/ 	.short	(.L_25 - .L_24)
.L_24:
        /*002c*/ 	.word	0x00000000
        /*0030*/ 	.short	0x0003
        /*0032*/ 	.short	0x0010
        /*0034*/ 	.byte	0x00, 0xf0, 0x11, 0x00


	//----- nvinfo : EIATTR_KPARAM_INFO
	.align		4
.L_25:
        /*0038*/ 	.byte	0x04, 0x17
        /*003a*/ 	.short	(.L_27 - .L_26)
.L_26:
        /*003c*/ 	.word	0x00000000
        /*0040*/ 	.short	0x0002
        /*0042*/ 	.short	0x000c
        /*0044*/ 	.byte	0x00, 0xf0, 0x11, 0x00


	//----- nvinfo : EIATTR_KPARAM_INFO
	.align		4
.L_27:
        /*0048*/ 	.byte	0x04, 0x17
        /*004a*/ 	.short	(.L_29 - .L_28)
.L_28:
        /*004c*/ 	.word	0x00000000
        /*0050*/ 	.short	0x0001
        /*0052*/ 	.short	0x0008
        /*0054*/ 	.byte	0x00, 0xf0, 0x11, 0x00


	//----- nvinfo : EIATTR_KPARAM_INFO
	.align		4
.L_29:
        /*0058*/ 	.byte	0x04, 0x17
        /*005a*/ 	.short	(.L_31 - .L_30)
.L_30:
        /*005c*/ 	.word	0x00000000
        /*0060*/ 	.short	0x0000
        /*0062*/ 	.short	0x0000
        /*0064*/ 	.byte	0x00, 0xf5, 0x21, 0x00


	//----- nvinfo : EIATTR_SPARSE_MMA_MASK
	.align		4
.L_31:
        /*0068*/ 	.byte	0x03, 0x50
        /*006a*/ 	.short	0x0000


	//----- nvinfo : EIATTR_MAXREG_COUNT
	.align		4
        /*006c*/ 	.byte	0x03, 0x1b
        /*006e*/ 	.short	0x00ff


	//----- nvinfo : EIATTR_MERCURY_ISA_VERSION
	.align		4
        /*0070*/ 	.byte	0x03, 0x5f
        /*0072*/ 	.short	0x0101


	//----- nvinfo : EIATTR_VRC_CTA_INIT_COUNT
	.align		4
        /*0074*/ 	.byte	0x02, 0x4a
	.zero		1
	.zero		1


	//----- nvinfo : EIATTR_EXIT_INSTR_OFFSETS
	.align		4
        /*0078*/ 	.byte	0x04, 0x1c
        /*007a*/ 	.short	(.L_33 - .L_32)


	//   ....[0]....
.L_32:
        /*007c*/ 	.word	0x00000040


	//   ....[1]....
        /*0080*/ 	.word	0x00000ed0


	//----- nvinfo : EIATTR_CRS_STACK_SIZE
	.align		4
.L_33:
        /*0084*/ 	.byte	0x04, 0x1e
        /*0086*/ 	.short	(.L_35 - .L_34)
.L_34:
        /*0088*/ 	.word	0x00000000


	//----- nvinfo : EIATTR_CBANK_PARAM_SIZE
	.align		4
.L_35:
        /*008c*/ 	.byte	0x03, 0x19
        /*008e*/ 	.short	0x0028


	//----- nvinfo : EIATTR_PARAM_CBANK
	.align		4
        /*0090*/ 	.byte	0x04, 0x0a
        /*0092*/ 	.short	(.L_37 - .L_36)
	.align		4
.L_36:
        /*0094*/ 	.word	index@(.nv.constant0._Z5countPKfjjjS0_Pj)
        /*0098*/ 	.short	0x0380
        /*009a*/ 	.short	0x0028


	//----- nvinfo : EIATTR_SW_WAR
	.align		4
.L_37:
        /*009c*/ 	.byte	0x04, 0x36
        /*009e*/ 	.short	(.L_39 - .L_38)
.L_38:
        /*00a0*/ 	.word	0x00000008
.L_39:


//--------------------- .nv.info._Z8nlargestPKfjjjPfPj --------------------------
	.section	.nv.info._Z8nlargestPKfjjjPfPj,"",@"SHT_CUDA_INFO"
	.sectionflags	@""
	.align	4


	//----- nvinfo : EIATTR_CUDA_API_VERSION
	.align		4
        /*0000*/ 	.byte	0x04, 0x37
        /*0002*/ 	.short	(.L_41 - .L_40)
.L_40:
        /*0004*/ 	.word	0x00000082


	//----- nvinfo : EIATTR_KPARAM_INFO
	.align		4
.L_41:
        /*0008*/ 	.byte	0x04, 0x17
        /*000a*/ 	.short	(.L_43 - .L_42)
.L_42:
        /*000c*/ 	.word	0x00000000
        /*0010*/ 	.short	0x0005
        /*0012*/ 	.short	0x0020
        /*0014*/ 	.byte	0x00, 0xf5, 0x21, 0x00


	//----- nvinfo : EIATTR_KPARAM_INFO
	.align		4
.L_43:
        /*0018*/ 	.byte	0x04, 0x17
        /*001a*/ 	.short	(.L_45 - .L_44)
.L_44:
        /*001c*/ 	.word	0x00000000
        /*0020*/ 	.short	0x0004
        /*0022*/ 	.short	0x0018
        /*0024*/ 	.byte	0x00, 0xf5, 0x21, 0x00


	//----- nvinfo : EIATTR_KPARAM_INFO
	.align		4
.L_45:
        /*0028*/ 	.byte	0x04, 0x17
        /*002a*/ 	.short	(.L_47 - .L_46)
.L_46:
        /*002c*/ 	.word	0x00000000
        /*0030*/ 	.short	0x0003
        /*0032*/ 	.short	0x0010
        /*0034*/ 	.byte	0x00, 0xf0, 0x11, 0x00


	//----- nvinfo : EIATTR_KPARAM_INFO
	.align		4
.L_47:
        /*0038*/ 	.byte	0x04, 0x17
        /*003a*/ 	.short	(.L_49 - .L_48)
.L_48:
        /*003c*/ 	.word	0x00000000
        /*0040*/ 	.short	0x0002
        /*0042*/ 	.short	0x000c
        /*0044*/ 	.byte	0x00, 0xf0, 0x11, 0x00


	//----- nvinfo : EIATTR_KPARAM_INFO
	.align		4
.L_49:
        /*0048*/ 	.byte	0x04, 0x17
        /*004a*/ 	.short	(.L_51 - .L_50)
.L_50:
        /*004c*/ 	.word	0x00000000
        /*0050*/ 	.short	0x0001
        /*0052*/ 	.short	0x0008
        /*0054*/ 	.byte	0x00, 0xf0, 0x11, 0x00


	//----- nvinfo : EIATTR_KPARAM_INFO
	.align		4
.L_51:
        /*0058*/ 	.byte	0x04, 0x17
        /*005a*/ 	.short	(.L_53 - .L_52)
.L_52:
        /*005c*/ 	.word	0x00000000
        /*0060*/ 	.short	0x0000
        /*0062*/ 	.short	0x0000
        /*0064*/ 	.byte	0x00, 0xf5, 0x21, 0x00


	//----- nvinfo : EIATTR_SPARSE_MMA_MASK
	.align		4
.L_53:
        /*0068*/ 	.byte	0x03, 0x50
        /*006a*/ 	.short	0x0000


	//----- nvinfo : EIATTR_MAXREG_COUNT
	.align		4
        /*006c*/ 	.byte	0x03, 0x1b
        /*006e*/ 	.short	0x00ff


	//----- nvinfo : EIATTR_MERCURY_ISA_VERSION
	.align		4
        /*0070*/ 	.byte	0x03, 0x5f
        /*0072*/ 	.short	0x0101


	//----- nvinfo : EIATTR_VRC_CTA_INIT_COUNT
	.align		4
        /*0074*/ 	.byte	0x02, 0x4a
	.zero		1
	.zero		1


	//----- nvinfo : EIATTR_EXIT_INSTR_OFFSETS
	.align		4
        /*0078*/ 	.byte	0x04, 0x1c
        /*007a*/ 	.short	(.L_55 - .L_54)


	//   ....[0]....
.L_54:
        /*007c*/ 	.word	0x00000040


	//   ....[1]....
        /*0080*/ 	.word	0x00001a10


	//----- nvinfo : EIATTR_CBANK_PARAM_SIZE
	.align		4
.L_55:
        /*0084*/ 	.byte	0x03, 0x19
        /*0086*/ 	.short	0x0028


	//----- nvinfo : EIATTR_PARAM_CBANK
	.align		4
        /*0088*/ 	.byte	0x04, 0x0a
        /*008a*/ 	.short	(.L_57 - .L_56)
	.align		4
.L_56:
        /*008c*/ 	.word	index@(.nv.constant0._Z8nlargestPKfjjjPfPj)
        /*0090*/ 	.short	0x0380
        /*0092*/ 	.short	0x0028


	//----- nvinfo : EIATTR_SW_WAR
	.align		4
.L_57:
        /*0094*/ 	.byte	0x04, 0x36
        /*0096*/ 	.short	(.L_59 - .L_58)
.L_58:
        /*0098*/ 	.word	0x00000008
.L_59:


//--------------------- .nv.info._Z8evaluatePKfjPK10ParametersjPf --------------------------
	.section	.nv.info._Z8evaluatePKfjPK10ParametersjPf,"",@"SHT_CUDA_INFO"
	.sectionflags	@""
	.align	4


	//----- nvinfo : EIATTR_CUDA_API_VERSION
	.align		4
        /*0000*/ 	.byte	0x04, 0x37
        /*0002*/ 	.short	(.L_61 - .L_60)
.L_60:
        /*0004*/ 	.word	0x00000082


	//----- nvinfo : EIATTR_KPARAM_INFO
	.align		4
.L_61:
        /*0008*/ 	.byte	0x04, 0x17
        /*000a*/ 	.short	(.L_63 - .L_62)
.L_62:
        /*000c*/ 	.word	0x00000000
        /*0010*/ 	.short	0x0004
        /*0012*/ 	.short	0x0020
        /*0014*/ 	.byte	0x00, 0xf5, 0x21, 0x00


	//----- nvinfo : EIATTR_KPARAM_INFO
	.align		4
.L_63:
        /*0018*/ 	.byte	0x04, 0x17
        /*001a*/ 	.short	(.L_65 - .L_64)
.L_64:
        /*001c*/ 	.word	0x00000000
        /*0020*/ 	.short	0x0003
        /*0022*/ 	.short	0x0018
        /*0024*/ 	.byte	0x00, 0xf0, 0x11, 0x00


	//----- nvinfo : EIATTR_KPARAM_INFO
	.align		4
.L_65:
        /*0028*/ 	.byte	0x04, 0x17
        /*002a*/ 	.short	(.L_67 - .L_66)
.L_66:
        /*002c*/ 	.word	0x00000000
        /*0030*/ 	.short	0x0002
        /*0032*/ 	.short	0x0010
        /*0034*/ 	.byte	0x00, 0xf5, 0x21, 0x00


	//----- nvinfo : EIATTR_KPARAM_INFO
	.align		4
.L_67:
        /*0038*/ 	.byte	0x04, 0x17
        /*003a*/ 	.short	(.L_69 - .L_68)
.L_68:
        /*003c*/ 	.word	0x00000000
        /*0040*/ 	.short	0x0001
        /*0042*/ 	.short	0x0008
        /*0044*/ 	.byte	0x00, 0xf0, 0x11, 0x00


	//----- nvinfo : EIATTR_KPARAM_INFO
	.align		4
.L_69:
        /*0048*/ 	.byte	0x04, 0x17
        /*004a*/ 	.short	(.L_71 - .L_70)
.L_70:
        /*004c*/ 	.word	0x00000000
        /*0050*/ 	.short	0x0000
        /*0052*/ 	.short	0x0000
        /*0054*/ 	.byte	0x00, 0xf5, 0x21, 0x00


	//----- nvinfo : EIATTR_SPARSE_MMA_MASK
	.align		4
.L_71:
        /*0058*/ 	.byte	0x03, 0x50
        /*005a*/ 	.short	0x0000


	//----- nvinfo : EIATTR_MAXREG_COUNT
	.align		4
        /*005c*/ 	.byte	0x03, 0x1b
        /*005e*/ 	.short	0x00ff


	//----- nvinfo : EIATTR_MERCURY_ISA_VERSION
	.align		4
        /*0060*/ 	.byte	0x03, 0x5f
        /*0062*/ 	.short	0x0101


	//----- nvinfo : EIATTR_VRC_CTA_INIT_COUNT
	.align		4
        /*0064*/ 	.byte	0x02, 0x4a
	.zero		1
	.zero		1


	//----- nvinfo : EIATTR_EXIT_INSTR_OFFSETS
	.align		4
        /*0068*/ 	.byte	0x04, 0x1c
        /*006a*/ 	.short	(.L_73 - .L_72)


	//   ....[0]....
.L_72:
        /*006c*/ 	.word	0x000000a0


	//   ....[1]....
        /*0070*/ 	.word	0x00000b50


	//----- nvinfo : EIATTR_CBANK_PARAM_SIZE
	.align		4
.L_73:
        /*0074*/ 	.byte	0x03, 0x19
        /*0076*/ 	.short	0x0028


	//----- nvinfo : EIATTR_PARAM_CBANK
	.align		4
        /*0078*/ 	.byte	0x04, 0x0a
        /*007a*/ 	.short	(.L_75 - .L_74)
	.align		4
.L_74:
        /*007c*/ 	.word	index@(.nv.constant0._Z8evaluatePKfjPK10ParametersjPf)
        /*0080*/ 	.short	0x0380
        /*0082*/ 	.short	0x0028


	//----- nvinfo : EIATTR_SW_WAR
	.align		4
.L_75:
        /*0084*/ 	.byte	0x04, 0x36
        /*0086*/ 	.short	(.L_77 - .L_76)
.L_76:
        /*0088*/ 	.word	0x00000008
.L_77:


//--------------------- .nv.callgraph             --------------------------
	.section	.nv.callgraph,"",@"SHT_CUDA_CALLGRAPH"
	.align	4
	.sectionentsize	8
	.align		4
        /*0000*/ 	.word	0x00000000
	.align		4
        /*0004*/ 	.word	0xffffffff
	.align		4
        /*0008*/ 	.word	0x00000000
	.align		4
        /*000c*/ 	.word	0xfffffffe
	.align		4
        /*0010*/ 	.word	0x00000000
	.align		4
        /*0014*/ 	.word	0xfffffffd
	.align		4
        /*0018*/ 	.word	0x00000000
	.align		4
        /*001c*/ 	.word	0xfffffffc


//--------------------- .text._Z5countPKfjjjS0_Pj --------------------------
	.section	.text._Z5countPKfjjjS0_Pj,"ax",@progbits
	.align	128
        .global         _Z5countPKfjjjS0_Pj
        .type           _Z5countPKfjjjS0_Pj,@function
        .size           _Z5countPKfjjjS0_Pj,(.L_x_42 - _Z5countPKfjjjS0_Pj)
        .other          _Z5countPKfjjjS0_Pj,@"STO_CUDA_ENTRY STV_DEFAULT"
_Z5countPKfjjjS0_Pj:
.text._Z5countPKfjjjS0_Pj:
[----:B------:R-:W-:Y:S01]  /*0000*/  LDC R1, c[0x0][0x37c] ;  /* 0x0000df00ff017b82 */ /* 0x000fe20000000800 */
[----:B------:R-:W0:Y:S01]  /*0010*/  S2R R2, SR_CTAID.Y ;  /* 0x0000000000027919 */ /* 0x000e220000002600 */
[----:B------:R-:W0:Y:S02]  /*0020*/  LDCU UR4, c[0x0][0x390] ;  /* 0x00007200ff0477ac */ /* 0x000e240008000800 */
[----:B0-----:R-:W-:-:S13]  /*0030*/  ISETP.GE.U32.AND P0, PT, R2, UR4, PT ;  /* 0x0000000402007c0c */ /* 0x001fda000bf06070 */
[----:B------:R-:W-:Y:S05]  /*0040*/  @P0 EXIT ;  /* 0x000000000000094d */ /* 0x000fea0003800000 */
[----:B------:R-:W0:Y:S01]  /*0050*/  LDC R3, c[0x0][0x360] ;  /* 0x0000d800ff037b82 */ /* 0x000e220000000800 */
[----:B------:R-:W-:Y:S01]  /*0060*/  HFMA2 R4, -RZ, RZ, 0, 0 ;  /* 0x00000000ff047431 */ /* 0x000fe200000001ff */
[----:B------:R-:W1:Y:S06]  /*0070*/  LDCU.64 UR4, c[0x0][0x358] ;  /* 0x00006b00ff0477ac */ /* 0x000e6c0008000a00 */
[----:B------:R-:W2:Y:S01]  /*0080*/  LDC R9, c[0x0][0x388] ;  /* 0x0000e200ff097b82 */ /* 0x000ea20000000800 */
[----:B0-----:R-:W0:Y:S01]  /*0090*/  I2F.U32.RP R6, R3 ;  /* 0x0000000300067306 */ /* 0x001e220000209000 */
[----:B------:R-:W-:-:S07]  /*00a0*/  ISETP.NE.U32.AND P2, PT, R3, RZ, PT ;  /* 0x000000ff0300720c */ /* 0x000fce0003f45070 */
[----:B0-----:R-:W0:Y:S02]  /*00b0*/  MUFU.RCP R6, R6 ;  /* 0x0000000600067308 */ /* 0x001e240000001000 */
[----:B0-----:R-:W-:-:S06]  /*00c0*/  VIADD R5, R6, 0xffffffe ;  /* 0x0ffffffe06057836 */ /* 0x001fcc0000000000 */
[----:B------:R-:W0:Y:S02]  /*00d0*/  F2I.FTZ.U32.TRUNC.NTZ R5, R5 ;  /* 0x0000000500057305 */ /* 0x000e24000021f000 */
[----:B0-----:R-:W-:-:S04]  /*00e0*/  IMAD.MOV R0, RZ, RZ, -R5 ;  /* 0x000000ffff007224 */ /* 0x001fc800078e0a05 */
[----:B------:R-:W-:Y:S01]  /*00f0*/  IMAD R7, R0, R3, RZ ;  /* 0x0000000300077224 */ /* 0x000fe200078e02ff */
[----:B--2---:R-:W-:-:S03]  /*0100*/  IADD3 R0, PT, PT, R3, -0x1, R9 ;  /* 0xffffffff03007810 */ /* 0x004fc60007ffe009 */
[----:B------:R-:W-:-:S06]  /*0110*/  IMAD.HI.U32 R7, R5, R7, R4 ;  /* 0x0000000705077227 */ /* 0x000fcc00078e0004 */
[----:B------:R-:W-:-:S04]  /*0120*/  IMAD.HI.U32 R4, R7, R0, RZ ;  /* 0x0000000007047227 */ /* 0x000fc800078e00ff */
[----:B------:R-:W-:-:S04]  /*0130*/  IMAD.MOV R6, RZ, RZ, -R4 ;  /* 0x000000ffff067224 */ /* 0x000fc800078e0a04 */
[----:B------:R-:W-:-:S05]  /*0140*/  IMAD R0, R3, R6, R0 ;  /* 0x0000000603007224 */ /* 0x000fca00078e0200 */
[----:B------:R-:W-:-:S13]  /*0150*/  ISETP.GE.U32.AND P0, PT, R0, R3, PT ;  /* 0x000000030000720c */ /* 0x000fda0003f06070 */
[----:B------:R-:W-:Y:S01]  /*0160*/  @P0 IMAD.IADD R0, R0, 0x1, -R3 ;  /* 0x0000000100000824 */ /* 0x000fe200078e0a03 */
[----:B------:R-:W-:-:S04]  /*0170*/  @P0 IADD3 R4, PT, PT, R4, 0x1, RZ ;  /* 0x0000000104040810 */ /* 0x000fc80007ffe0ff */
[----:B------:R-:W-:Y:S01]  /*0180*/  ISETP.GE.U32.AND P1, PT, R0, R3, PT ;  /* 0x000000030000720c */ /* 0x000fe20003f26070 */
[----:B------:R-:W-:-:S12]  /*0190*/  IMAD.MOV.U32 R0, RZ, RZ, RZ ;  /* 0x000000ffff007224 */ /* 0x000fd800078e00ff */
[----:B------:R-:W-:Y:S01]  /*01a0*/  @P1 VIADD R4, R4, 0x1 ;  /* 0x0000000104041836 */ /* 0x000fe20000000000 */
[----:B------:R-:W-:-:S04]  /*01b0*/  @!P2 LOP3.LUT R4, RZ, R3, RZ, 0x33, !PT ;  /* 0x00000003ff04a212 */ /* 0x000fc800078e33ff */
[----:B------:R-:W-:-:S13]  /*01c0*/  ISETP.GE.AND P0, PT, R4, 0x1, PT ;  /* 0x000000010400780c */ /* 0x000fda0003f06270 */
[----:B-1----:R-:W-:Y:S05]  /*01d0*/  @!P0 BRA `(.L_x_0) ;  /* 0x0000000c00288947 */ /* 0x002fea0003800000 */
[----:B------:R-:W0:Y:S02]  /*01e0*/  LDC.64 R10, c[0x0][0x398] ;  /* 0x0000e600ff0a7b82 */ /* 0x000e240000000a00 */
[----:B0-----:R-:W-:-:S05]  /*01f0*/  IMAD.WIDE.U32 R10, R2, 0x4, R10 ;  /* 0x00000004020a7825 */ /* 0x001fca00078e000a */
[----:B------:R0:W5:Y:S01]  /*0200*/  LDG.E R5, desc[UR4][R10.64] ;  /* 0x000000040a057981 */ /* 0x000162000c1e1900 */
[C---:B------:R-:W-:Y:S01]  /*0210*/  ISETP.GE.U32.AND P1, PT, R4.reuse, 0x8, PT ;  /* 0x000000080400780c */ /* 0x040fe20003f26070 */
[----:B------:R-:W-:Y:S01]  /*0220*/  IMAD.MOV.U32 R0, RZ, RZ, RZ ;  /* 0x000000ffff007224 */ /* 0x000fe200078e00ff */
[----:B------:R-:W-:Y:S01]  /*0230*/  LOP3.LUT R7, R4, 0x7, RZ, 0xc0, !PT ;  /* 0x0000000704077812 */ /* 0x000fe200078ec0ff */
[----:B------:R-:W1:Y:S01]  /*0240*/  S2R R6, SR_TID.X ;  /* 0x0000000000067919 */ /* 0x000e620000002100 */
[----:B------:R-:W-:Y:S02]  /*0250*/  MOV R8, RZ ;  /* 0x000000ff00087202 */ /* 0x000fe40000000f00 */
[----:B------:R-:W-:-:S07]  /*0260*/  ISETP.NE.AND P0, PT, R7, RZ, PT ;  /* 0x000000ff0700720c */ /* 0x000fce0003f05270 */
[----:B0-----:R-:W-:Y:S06]  /*0270*/  @!P1 BRA `(.L_x_1) ;  /* 0x0000000400809947 */ /* 0x001fec0003800000 */
[----:B-1----:R-:W-:Y:S01]  /*0280*/  IMAD R24, R2, R9, R6 ;  /* 0x0000000902187224 */ /* 0x002fe200078e0206 */
[----:B------:R-:W-:Y:S01]  /*0290*/  LOP3.LUT R8, R4, 0x7ffffff8, RZ, 0xc0, !PT ;  /* 0x7ffffff804087812 */ /* 0x000fe200078ec0ff */
[----:B------:R-:W-:Y:S01]  /*02a0*/  IMAD.MOV.U32 R0, RZ, RZ, RZ ;  /* 0x000000ffff007224 */ /* 0x000fe200078e00ff */
[----:B------:R-:W-:Y:S01]  /*02b0*/  MOV R22, R6 ;  /* 0x0000000600167202 */ /* 0x000fe20000000f00 */
[----:B------:R-:W-:Y:S01]  /*02c0*/  IMAD.IADD R10, R24, 0x1, R3 ;  /* 0x00000001180a7824 */ /* 0x000fe200078e0203 */
[C---:B------:R-:W-:Y:S01]  /*02d0*/  LEA R20, R3.reuse, R24, 0x2 ;  /* 0x0000001803147211 */ /* 0x040fe200078e10ff */
[C-C-:B------:R-:W-:Y:S01]  /*02e0*/  IMAD R12, R3.reuse, 0x2, R24.reuse ;  /* 0x00000002030c7824 */ /* 0x140fe200078e0218 */
[----:B------:R-:W0:Y:S01]  /*02f0*/  LDCU UR6, c[0x0][0x38c] ;  /* 0x00007180ff0677ac */ /* 0x000e220008000800 */
[C-C-:B------:R-:W-:Y:S02]  /*0300*/  IMAD R14, R3.reuse, 0x3, R24.reuse ;  /* 0x00000003030e7824 */ /* 0x140fe400078e0218 */
[----:B------:R-:W-:-:S02]  /*0310*/  IMAD R11, R3, 0x5, R24 ;  /* 0x00000005030b7824 */ /* 0x000fc400078e0218 */
[C-C-:B------:R-:W-:Y:S02]  /*0320*/  IMAD R13, R3.reuse, 0x6, R24.reuse ;  /* 0x00000006030d7824 */ /* 0x140fe400078e0218 */
[----:B------:R-:W-:Y:S02]  /*0330*/  IMAD R15, R3, 0x7, R24 ;  /* 0x00000007030f7824 */ /* 0x000fe400078e0218 */
[----:B------:R-:W-:-:S07]  /*0340*/  IMAD.MOV R9, RZ, RZ, -R8 ;  /* 0x000000ffff097224 */ /* 0x000fce00078e0a08 */
.L_x_2:
[----:B0-----:R-:W-:Y:S01]  /*0350*/  ISETP.GE.U32.AND P4, PT, R22, UR6, PT ;  /* 0x0000000616007c0c */ /* 0x001fe2000bf86070 */
[----:B------:R-:W-:-:S05]  /*0360*/  IMAD.IADD R28, R3, 0x1, R22 ;  /* 0x00000001031c7824 */ /* 0x000fca00078e0216 */
[C---:B------:R-:W-:Y:S02]  /*0370*/  ISETP.GE.U32.AND P5, PT, R28.reuse, UR6, PT ;  /* 0x000000061c007c0c */ /* 0x040fe4000bfa6070 */
[----:B------:R-:W-:-:S04]  /*0380*/  IADD3 R28, PT, PT, R28, R3, RZ ;  /* 0x000000031c1c7210 */ /* 0x000fc80007ffe0ff */
[----:B------:R-:W-:Y:S01]  /*0390*/  ISETP.GE.U32.AND P1, PT, R28, UR6, PT ;  /* 0x000000061c007c0c */ /* 0x000fe2000bf26070 */
[----:B------:R-:W0:Y:S08]  /*03a0*/  @!P4 LDC.64 R16, c[0x0][0x380] ;  /* 0x0000e000ff10cb82 */ /* 0x000e300000000a00 */
[----:B------:R-:W1:Y:S01]  /*03b0*/  @!P5 LDC.64 R18, c[0x0][0x380] ;  /* 0x0000e000ff12db82 */ /* 0x000e620000000a00 */
[----:B0-----:R-:W-:-:S07]  /*03c0*/  @!P4 IMAD.WIDE.U32 R26, R24, 0x4, R16 ;  /* 0x00000004181ac825 */ /* 0x001fce00078e0010 */
[----:B------:R-:W0:Y:S01]  /*03d0*/  @!P1 LDC.64 R16, c[0x0][0x380] ;  /* 0x0000e000ff109b82 */ /* 0x000e220000000a00 */
[----:B------:R-:W2:Y:S01]  /*03e0*/  @!P4 LDG.E R26, desc[UR4][R26.64] ;  /* 0x000000041a1ac981 */ /* 0x000ea2000c1e1900 */
[----:B-1----:R-:W-:-:S06]  /*03f0*/  @!P5 IMAD.WIDE.U32 R18, R10, 0x4, R18 ;  /* 0x000000040a12d825 */ /* 0x002fcc00078e0012 */
[----:B------:R-:W3:Y:S01]  /*0400*/  @!P5 LDG.E R18, desc[UR4][R18.64] ;  /* 0x000000041212d981 */ /* 0x000ee2000c1e1900 */
[----:B0-----:R-:W-:-:S05]  /*0410*/  @!P1 IMAD.WIDE.U32 R16, R12, 0x4, R16 ;  /* 0x000000040c109825 */ /* 0x001fca00078e0010 */
[----:B------:R0:W4:Y:S01]  /*0420*/  @!P1 LDG.E R21, desc[UR4][R16.64] ;  /* 0x0000000410159981 */ /* 0x000122000c1e1900 */
[----:B------:R-:W-:Y:S01]  /*0430*/  IMAD.IADD R28, R28, 0x1, R3 ;  /* 0x000000011c1c7824 */ /* 0x000fe200078e0203 */
[----:B------:R-:W-:-:S04]  /*0440*/  @!P4 IADD3 R23, PT, PT, R0, 0x1, RZ ;  /* 0x000000010017c810 */ /* 0x000fc80007ffe0ff */
[C---:B------:R-:W-:Y:S01]  /*0450*/  ISETP.GE.U32.AND P2, PT, R28.reuse, UR6, PT ;  /* 0x000000061c007c0c */ /* 0x040fe2000bf46070 */
[----:B------:R-:W-:-:S05]  /*0460*/  IMAD.IADD R28, R28, 0x1, R3 ;  /* 0x000000011c1c7824 */ /* 0x000fca00078e0203 */
[C---:B------:R-:W-:Y:S01]  /*0470*/  ISETP.GE.U32.AND P3, PT, R28.reuse, UR6, PT ;  /* 0x000000061c007c0c */ /* 0x040fe2000bf66070 */
[----:B------:R-:W-:-:S06]  /*0480*/  IMAD.IADD R28, R28, 0x1, R3 ;  /* 0x000000011c1c7824 */ /* 0x000fcc00078e0203 */
[----:B0-----:R-:W0:Y:S01]  /*0490*/  @!P2 LDC.64 R16, c[0x0][0x380] ;  /* 0x0000e000ff10ab82 */ /* 0x001e220000000a00 */
[----:B--2--5:R-:W-:-:S07]  /*04a0*/  FSETP.GT.OR P6, PT, R26, R5, P4 ;  /* 0x000000051a00720b */ /* 0x024fce00027c4400 */
[----:B------:R-:W1:Y:S06]  /*04b0*/  @!P3 LDC.64 R26, c[0x0][0x380] ;  /* 0x0000e000ff1abb82 */ /* 0x000e6c0000000a00 */
[----:B------:R-:W-:Y:S01]  /*04c0*/  @!P6 IMAD.MOV R23, RZ, RZ, R0 ;  /* 0x000000ffff17e224 */ /* 0x000fe200078e0200 */
[----:B---3--:R-:W-:-:S04]  /*04d0*/  FSETP.GT.OR P6, PT, R18, R5, P5 ;  /* 0x000000051200720b */ /* 0x008fc80002fc4400 */
[----:B------:R-:W-:Y:S02]  /*04e0*/  @!P4 MOV R0, R23 ;  /* 0x000000170000c202 */ /* 0x000fe40000000f00 */
[C---:B------:R-:W-:Y:S02]  /*04f0*/  ISETP.GE.U32.AND P4, PT, R28.reuse, UR6, PT ;  /* 0x000000061c007c0c */ /* 0x040fe4000bf86070 */
[----:B------:R-:W-:Y:S01]  /*0500*/  IADD3 R23, PT, PT, R28, R3, RZ ;  /* 0x000000031c177210 */ /* 0x000fe20007ffe0ff */
[----:B------:R-:W-:Y:S02]  /*0510*/  @!P5 VIADD R18, R0, 0x1 ;  /* 0x000000010012d836 */ /* 0x000fe40000000000 */
[----:B0-----:R-:W-:Y:S02]  /*0520*/  @!P2 IMAD.WIDE.U32 R28, R14, 0x4, R16 ;  /* 0x000000040e1ca825 */ /* 0x001fe400078e0010 */
[----:B------:R-:W-:Y:S02]  /*0530*/  @!P6 IADD3 R18, PT, PT, R0, RZ, RZ ;  /* 0x000000ff0012e210 */ /* 0x000fe40007ffe0ff */
[----:B------:R-:W-:-:S02]  /*0540*/  ISETP.GE.U32.AND P6, PT, R23, UR6, PT ;  /* 0x0000000617007c0c */ /* 0x000fc4000bfc6070 */
[----:B------:R-:W2:Y:S01]  /*0550*/  @!P2 LDG.E R28, desc[UR4][R28.64] ;  /* 0x000000041c1ca981 */ /* 0x000ea2000c1e1900 */
[----:B------:R-:W-:Y:S01]  /*0560*/  @!P5 IMAD.MOV.U32 R0, RZ, RZ, R18 ;  /* 0x000000ffff00d224 */ /* 0x000fe200078e0012 */
[----:B----4-:R-:W-:Y:S01]  /*0570*/  FSETP.GT.OR P5, PT, R21, R5, P1 ;  /* 0x000000051500720b */ /* 0x010fe20000fa4400 */
[----:B------:R-:W0:Y:S01]  /*0580*/  @!P4 LDC.64 R18, c[0x0][0x380] ;  /* 0x0000e000ff12cb82 */ /* 0x000e220000000a00 */
[----:B------:R-:W-:Y:S01]  /*0590*/  IADD3 R16, PT, PT, R23, R3, RZ ;  /* 0x0000000317107210 */ /* 0x000fe20007ffe0ff */
[----:B------:R-:W-:Y:S02]  /*05a0*/  @!P1 VIADD R21, R0, 0x1 ;  /* 0x0000000100159836 */ /* 0x000fe40000000000 */
[----:B-1----:R-:W-:-:S06]  /*05b0*/  @!P3 IMAD.WIDE.U32 R26, R20, 0x4, R26 ;  /* 0x00000004141ab825 */ /* 0x002fcc00078e001a */
[----:B------:R-:W3:Y:S02]  /*05c0*/  @!P3 LDG.E R26, desc[UR4][R26.64] ;  /* 0x000000041a1ab981 */ /* 0x000ee4000c1e1900 */
[----:B------:R-:W-:Y:S01]  /*05d0*/  @!P5 IMAD.MOV R21, RZ, RZ, R0 ;  /* 0x000000ffff15d224 */ /* 0x000fe200078e0200 */
[----:B------:R-:W-:Y:S02]  /*05e0*/  ISETP.GE.U32.AND P5, PT, R16, UR6, PT ;  /* 0x0000000610007c0c */ /* 0x000fe4000bfa6070 */
[----:B------:R-:W1:Y:S01]  /*05f0*/  @!P6 LDC.64 R16, c[0x0][0x380] ;  /* 0x0000e000ff10eb82 */ /* 0x000e620000000a00 */
[----:B0-----:R-:W-:-:S05]  /*0600*/  @!P4 IMAD.WIDE.U32 R18, R11, 0x4, R18 ;  /* 0x000000040b12c825 */ /* 0x001fca00078e0012 */
[----:B------:R0:W4:Y:S05]  /*0610*/  @!P4 LDG.E R23, desc[UR4][R18.64] ;  /* 0x000000041217c981 */ /* 0x00012a000c1e1900 */
[----:B0-----:R-:W0:Y:S01]  /*0620*/  @!P5 LDC.64 R18, c[0x0][0x380] ;  /* 0x0000e000ff12db82 */ /* 0x001e220000000a00 */
[----:B-1----:R-:W-:-:S06]  /*0630*/  @!P6 IMAD.WIDE.U32 R16, R13, 0x4, R16 ;  /* 0x000000040d10e825 */ /* 0x002fcc00078e0010 */
[----:B------:R1:W4:Y:S01]  /*0640*/  @!P6 LDG.E R16, desc[UR4][R16.64] ;  /* 0x000000041010e981 */ /* 0x000322000c1e1900 */
[----:B0-----:R-:W-:-:S05]  /*0650*/  @!P5 IMAD.WIDE.U32 R18, R15, 0x4, R18 ;  /* 0x000000040f12d825 */ /* 0x001fca00078e0012 */
[----:B------:R-:W4:Y:S01]  /*0660*/  @!P5 LDG.E R25, desc[UR4][R18.64] ;  /* 0x000000041219d981 */ /* 0x000f22000c1e1900 */
[----:B------:R-:W-:-:S05]  /*0670*/  @!P1 MOV R0, R21 ;  /* 0x0000001500009202 */ /* 0x000fca0000000f00 */
[----:B------:R-:W-:Y:S01]  /*0680*/  @!P2 VIADD R21, R0, 0x1 ;  /* 0x000000010015a836 */ /* 0x000fe20000000000 */
[----:B------:R-:W-:Y:S01]  /*0690*/  IADD3 R9, PT, PT, R9, 0x8, RZ ;  /* 0x0000000809097810 */ /* 0x000fe20007ffe0ff */
[C---:B------:R-:W-:Y:S01]  /*06a0*/  IMAD R10, R3.reuse, 0x8, R10 ;  /* 0x00000008030a7824 */ /* 0x040fe200078e020a */
[C---:B------:R-:W-:Y:S01]  /*06b0*/  LEA R22, R3.reuse, R22, 0x3 ;  /* 0x0000001603167211 */ /* 0x040fe200078e18ff */
[C---:B------:R-:W-:Y:S01]  /*06c0*/  IMAD R14, R3.reuse, 0x8, R14 ;  /* 0x00000008030e7824 */ /* 0x040fe200078e020e */
[C---:B------:R-:W-:Y:S01]  /*06d0*/  LEA R24, R3.reuse, R24, 0x3 ;  /* 0x0000001803187211 */ /* 0x040fe200078e18ff */
[C---:B------:R-:W-:Y:S01]  /*06e0*/  IMAD R11, R3.reuse, 0x8, R11 ;  /* 0x00000008030b7824 */ /* 0x040fe200078e020b */
[C---:B------:R-:W-:Y:S01]  /*06f0*/  LEA R12, R3.reuse, R12, 0x3 ;  /* 0x0000000c030c7211 */ /* 0x040fe200078e18ff */
[C---:B------:R-:W-:Y:S01]  /*0700*/  IMAD R15, R3.reuse, 0x8, R15 ;  /* 0x00000008030f7824 */ /* 0x040fe200078e020f */
[C---:B------:R-:W-:Y:S02]  /*0710*/  LEA R20, R3.reuse, R20, 0x3 ;  /* 0x0000001403147211 */ /* 0x040fe400078e18ff */
[----:B------:R-:W-:-:S02]  /*0720*/  LEA R13, R3, R13, 0x3 ;  /* 0x0000000d030d7211 */ /* 0x000fc400078e18ff */
[----:B--2---:R-:W-:-:S13]  /*0730*/  FSETP.GT.OR P1, PT, R28, R5, P2 ;  /* 0x000000051c00720b */ /* 0x004fda0001724400 */
[----:B------:R-:W-:Y:S02]  /*0740*/  @!P1 IADD3 R21, PT, PT, R0, RZ, RZ ;  /* 0x000000ff00159210 */ /* 0x000fe40007ffe0ff */
[----:B---3--:R-:W-:-:S03]  /*0750*/  FSETP.GT.OR P1, PT, R26, R5, P3 ;  /* 0x000000051a00720b */ /* 0x008fc60001f24400 */
[----:B------:R-:W-:-:S05]  /*0760*/  @!P2 IMAD.MOV.U32 R0, RZ, RZ, R21 ;  /* 0x000000ffff00a224 */ /* 0x000fca00078e0015 */
[----:B------:R-:W-:-:S05]  /*0770*/  @!P3 IADD3 R21, PT, PT, R0, 0x1, RZ ;  /* 0x000000010015b810 */ /* 0x000fca0007ffe0ff */
[----:B------:R-:W-:Y:S01]  /*0780*/  @!P1 IMAD.MOV R21, RZ, RZ, R0 ;  /* 0x000000ffff159224 */ /* 0x000fe200078e0200 */
[----:B----4-:R-:W-:-:S04]  /*0790*/  FSETP.GT.OR P2, PT, R23, R5, P4 ;  /* 0x000000051700720b */ /* 0x010fc80002744400 */
[----:B------:R-:W-:-:S05]  /*07a0*/  @!P3 MOV R0, R21 ;  /* 0x000000150000b202 */ /* 0x000fca0000000f00 */
[----:B-1----:R-:W-:-:S04]  /*07b0*/  @!P4 VIADD R17, R0, 0x1 ;  /* 0x000000010011c836 */ /* 0x002fc80000000000 */
[----:B------:R-:W-:Y:S02]  /*07c0*/  @!P2 IADD3 R17, PT, PT, R0, RZ, RZ ;  /* 0x000000ff0011a210 */ /* 0x000fe40007ffe0ff */
[----:B------:R-:W-:-:S03]  /*07d0*/  FSETP.GT.OR P1, PT, R16, R5, P6 ;  /* 0x000000051000720b */ /* 0x000fc60003724400 */
[----:B------:R-:W-:-:S05]  /*07e0*/  @!P4 IMAD.MOV.U32 R0, RZ, RZ, R17 ;  /* 0x000000ffff00c224 */ /* 0x000fca00078e0011 */
[----:B------:R-:W-:-:S05]  /*07f0*/  @!P6 IADD3 R16, PT, PT, R0, 0x1, RZ ;  /* 0x000000010010e810 */ /* 0x000fca0007ffe0ff */
[----:B------:R-:W-:Y:S01]  /*0800*/  @!P1 IMAD.MOV R16, RZ, RZ, R0 ;  /* 0x000000ffff109224 */ /* 0x000fe200078e0200 */
[----:B------:R-:W-:Y:S02]  /*0810*/  ISETP.NE.AND P1, PT, R9, RZ, PT ;  /* 0x000000ff0900720c */ /* 0x000fe40003f25270 */
[----:B------:R-:W-:Y:S02]  /*0820*/  FSETP.GT.OR P2, PT, R25, R5, P5 ;  /* 0x000000051900720b */ /* 0x000fe40002f44400 */
[----:B------:R-:W-:-:S05]  /*0830*/  @!P6 MOV R0, R16 ;  /* 0x000000100000e202 */ /* 0x000fca0000000f00 */
[----:B------:R-:W-:-:S06]  /*0840*/  @!P5 VIADD R16, R0, 0x1 ;  /* 0x000000010010d836 */ /* 0x000fcc0000000000 */
[----:B------:R-:W-:-:S04]  /*0850*/  @!P2 IMAD.MOV R16, RZ, RZ, R0 ;  /* 0x000000ffff10a224 */ /* 0x000fc800078e0200 */
[----:B------:R-:W-:Y:S01]  /*0860*/  @!P5 IMAD.MOV.U32 R0, RZ, RZ, R16 ;  /* 0x000000ffff00d224 */ /* 0x000fe200078e0010 */
[----:B------:R-:W-:Y:S06]  /*0870*/  @P1 BRA `(.L_x_2) ;  /* 0xfffffff800b41947 */ /* 0x000fec000383ffff */
.L_x_1:
[----:B------:R-:W-:Y:S05]  /*0880*/  @!P0 BRA `(.L_x_0) ;  /* 0x00000004007c8947 */ /* 0x000fea0003800000 */
[----:B------:R-:W-:Y:S02]  /*0890*/  ISETP.GE.U32.AND P1, PT, R7, 0x4, PT ;  /* 0x000000040700780c */ /* 0x000fe40003f26070 */
[----:B------:R-:W-:-:S04]  /*08a0*/  LOP3.LUT R19, R4, 0x3, RZ, 0xc0, !PT ;  /* 0x0000000304137812 */ /* 0x000fc800078ec0ff */
[----:B------:R-:W-:-:S07]  /*08b0*/  ISETP.NE.AND P0, PT, R19, RZ, PT ;  /* 0x000000ff1300720c */ /* 0x000fce0003f05270 */
[----:B------:R-:W-:Y:S06]  /*08c0*/  @!P1 BRA `(.L_x_3) ;  /* 0x0000000000b89947 */ /* 0x000fec0003800000 */
[----:B------:R-:W0:Y:S01]  /*08d0*/  LDCU UR6, c[0x0][0x38c] ;  /* 0x00007180ff0677ac */ /* 0x000e220008000800 */
[----:B-1----:R-:W-:-:S05]  /*08e0*/  IMAD R17, R8, R3, R6 ;  /* 0x0000000308117224 */ /* 0x002fca00078e0206 */
[----:B------:R-:W-:-:S05]  /*08f0*/  IADD3 R15, PT, PT, R17, R3, RZ ;  /* 0x00000003110f7210 */ /* 0x000fca0007ffe0ff */
[----:B------:R-:W-:-:S05]  /*0900*/  IMAD.IADD R9, R15, 0x1, R3 ;  /* 0x000000010f097824 */ /* 0x000fca00078e0203 */
[----:B------:R-:W-:Y:S02]  /*0910*/  IADD3 R7, PT, PT, R9, R3, RZ ;  /* 0x0000000309077210 */ /* 0x000fe40007ffe0ff */
[----:B0-----:R-:W-:Y:S02]  /*0920*/  ISETP.GE.U32.AND P5, PT, R17, UR6, PT ;  /* 0x0000000611007c0c */ /* 0x001fe4000bfa6070 */
[----:B------:R-:W-:Y:S02]  /*0930*/  ISETP.GE.U32.AND P3, PT, R15, UR6, PT ;  /* 0x000000060f007c0c */ /* 0x000fe4000bf66070 */
[----:B------:R-:W-:Y:S02]  /*0940*/  ISETP.GE.U32.AND P2, PT, R9, UR6, PT ;  /* 0x0000000609007c0c */ /* 0x000fe4000bf46070 */
[----:B------:R-:W-:-:S07]  /*0950*/  ISETP.GE.U32.AND P1, PT, R7, UR6, PT ;  /* 0x0000000607007c0c */ /* 0x000fce000bf26070 */
[----:B------:R-:W0:Y:S08]  /*0960*/  @!P5 LDC R14, c[0x0][0x388] ;  /* 0x0000e200ff0edb82 */ /* 0x000e300000000800 */
[----:B------:R-:W1:Y:S08]  /*0970*/  @!P5 LDC.64 R10, c[0x0][0x380] ;  /* 0x0000e000ff0adb82 */ /* 0x000e700000000a00 */
[----:B------:R-:W2:Y:S08]  /*0980*/  @!P3 LDC R20, c[0x0][0x388] ;  /* 0x0000e200ff14bb82 */ /* 0x000eb00000000800 */
[----:B------:R-:W3:Y:S01]  /*0990*/  @!P3 LDC.64 R12, c[0x0][0x380] ;  /* 0x0000e000ff0cbb82 */ /* 0x000ee20000000a00 */
[----:B0-----:R-:W-:-:S07]  /*09a0*/  @!P5 IMAD R17, R2, R14, R17 ;  /* 0x0000000e0211d224 */ /* 0x001fce00078e0211 */
[----:B------:R-:W0:Y:S01]  /*09b0*/  @!P2 LDC R18, c[0x0][0x388] ;  /* 0x0000e200ff12ab82 */ /* 0x000e220000000800 */
[----:B-1----:R-:W-:-:S06]  /*09c0*/  @!P5 IMAD.WIDE.U32 R16, R17, 0x4, R10 ;  /* 0x000000041110d825 */ /* 0x002fcc00078e000a */
[----:B------:R-:W4:Y:S01]  /*09d0*/  @!P5 LDG.E R16, desc[UR4][R16.64] ;  /* 0x000000041010d981 */ /* 0x000f22000c1e1900 */
[----:B------:R-:W1:Y:S01]  /*09e0*/  @!P2 LDC.64 R10, c[0x0][0x380] ;  /* 0x0000e000ff0aab82 */ /* 0x000e620000000a00 */
[----:B--2---:R-:W-:-:S07]  /*09f0*/  @!P3 IMAD R15, R2, R20, R15 ;  /* 0x00000014020fb224 */ /* 0x004fce00078e020f */
[----:B------:R-:W2:Y:S01]  /*0a00*/  @!P1 LDC R20, c[0x0][0x388] ;  /* 0x0000e200ff149b82 */ /* 0x000ea20000000800 */
[----:B---3--:R-:W-:-:S06]  /*0a10*/  @!P3 IMAD.WIDE.U32 R14, R15, 0x4, R12 ;  /* 0x000000040f0eb825 */ /* 0x008fcc00078e000c */
[----:B------:R-:W3:Y:S01]  /*0a20*/  @!P3 LDG.E R14, desc[UR4][R14.64] ;  /* 0x000000040e0eb981 */ /* 0x000ee2000c1e1900 */
[----:B------:R-:W2:Y:S01]  /*0a30*/  @!P1 LDC.64 R12, c[0x0][0x380] ;  /* 0x0000e000ff0c9b82 */ /* 0x000ea20000000a00 */
[----:B0-----:R-:W-:-:S04]  /*0a40*/  @!P2 IMAD R9, R2, R18, R9 ;  /* 0x000000120209a224 */ /* 0x001fc800078e0209 */
[----:B-1----:R-:W-:-:S06]  /*0a50*/  @!P2 IMAD.WIDE.U32 R10, R9, 0x4, R10 ;  /* 0x00000004090aa825 */ /* 0x002fcc00078e000a */
[----:B------:R-:W3:Y:S01]  /*0a60*/  @!P2 LDG.E R10, desc[UR4][R10.64] ;  /* 0x000000040a0aa981 */ /* 0x000ee2000c1e1900 */
[----:B--2---:R-:W-:-:S04]  /*0a70*/  @!P1 IMAD R7, R2, R20, R7 ;  /* 0x0000001402079224 */ /* 0x004fc800078e0207 */
[----:B------:R-:W-:-:S06]  /*0a80*/  @!P1 IMAD.WIDE.U32 R12, R7, 0x4, R12 ;  /* 0x00000004070c9825 */ /* 0x000fcc00078e000c */
[----:B------:R-:W2:Y:S01]  /*0a90*/  @!P1 LDG.E R12, desc[UR4][R12.64] ;  /* 0x000000040c0c9981 */ /* 0x000ea2000c1e1900 */
[----:B------:R-:W-:Y:S01]  /*0aa0*/  @!P5 VIADD R7, R0, 0x1 ;  /* 0x000000010007d836 */ /* 0x000fe20000000000 */
[----:B------:R-:W-:Y:S02]  /*0ab0*/  IADD3 R8, PT, PT, R8, 0x4, RZ ;  /* 0x0000000408087810 */ /* 0x000fe40007ffe0ff */
[----:B----45:R-:W-:-:S13]  /*0ac0*/  FSETP.GT.OR P6, PT, R16, R5, P5 ;  /* 0x000000051000720b */ /* 0x030fda0002fc4400 */
[----:B------:R-:W-:Y:S02]  /*0ad0*/  @!P6 IADD3 R7, PT, PT, R0, RZ, RZ ;  /* 0x000000ff0007e210 */ /* 0x000fe40007ffe0ff */
[----:B---3--:R-:W-:-:S03]  /*0ae0*/  FSETP.GT.OR P4, PT, R14, R5, P3 ;  /* 0x000000050e00720b */ /* 0x008fc60001f84400 */
[----:B------:R-:W-:-:S05]  /*0af0*/  @!P5 IMAD.MOV.U32 R0, RZ, RZ, R7 ;  /* 0x000000ffff00d224 */ /* 0x000fca00078e0007 */
[----:B------:R-:W-:-:S05]  /*0b00*/  @!P3 IADD3 R7, PT, PT, R0, 0x1, RZ ;  /* 0x000000010007b810 */ /* 0x000fca0007ffe0ff */
[----:B------:R-:W-:Y:S01]  /*0b10*/  @!P4 IMAD.MOV R7, RZ, RZ, R0 ;  /* 0x000000ffff07c224 */ /* 0x000fe200078e0200 */
[----:B------:R-:W-:-:S04]  /*0b20*/  FSETP.GT.OR P5, PT, R10, R5, P2 ;  /* 0x000000050a00720b */ /* 0x000fc800017a4400 */
[----:B------:R-:W-:-:S05]  /*0b30*/  @!P3 MOV R0, R7 ;  /* 0x000000070000b202 */ /* 0x000fca0000000f00 */
[----:B------:R-:W-:-:S04]  /*0b40*/  @!P2 VIADD R7, R0, 0x1 ;  /* 0x000000010007a836 */ /* 0x000fc80000000000 */
[----:B------:R-:W-:Y:S02]  /*0b50*/  @!P5 IADD3 R7, PT, PT, R0, RZ, RZ ;  /* 0x000000ff0007d210 */ /* 0x000fe40007ffe0ff */
[----:B--2---:R-:W-:-:S03]  /*0b60*/  FSETP.GT.OR P3, PT, R12, R5, P1 ;  /* 0x000000050c00720b */ /* 0x004fc60000f64400 */
[----:B------:R-:W-:-:S05]  /*0b70*/  @!P2 IMAD.MOV.U32 R0, RZ, RZ, R7 ;  /* 0x000000ffff00a224 */ /* 0x000fca00078e0007 */
[----:B------:R-:W-:-:S05]  /*0b80*/  @!P1 IADD3 R7, PT, PT, R0, 0x1, RZ ;  /* 0x0000000100079810 */ /* 0x000fca0007ffe0ff */
[----:B------:R-:W-:-:S04]  /*0b90*/  @!P3 IMAD.MOV R7, RZ, RZ, R0 ;  /* 0x000000ffff07b224 */ /* 0x000fc800078e0200 */
[----:B------:R-:W-:-:S07]  /*0ba0*/  @!P1 IMAD.MOV.U32 R0, RZ, RZ, R7 ;  /* 0x000000ffff009224 */ /* 0x000fce00078e0007 */
.L_x_3:
[----:B------:R-:W-:Y:S05]  /*0bb0*/  @!P0 BRA `(.L_x_0) ;  /* 0x0000000000b08947 */ /* 0x000fea0003800000 */
[----:B------:R-:W-:Y:S02]  /*0bc0*/  ISETP.NE.AND P0, PT, R19, 0x1, PT ;  /* 0x000000011300780c */ /* 0x000fe40003f05270 */
[----:B------:R-:W-:-:S04]  /*0bd0*/  LOP3.LUT R4, R4, 0x1, RZ, 0xc0, !PT ;  /* 0x0000000104047812 */ /* 0x000fc800078ec0ff */
[----:B------:R-:W-:-:S07]  /*0be0*/  ISETP.NE.U32.AND P2, PT, R4, 0x1, PT ;  /* 0x000000010400780c */ /* 0x000fce0003f45070 */
[----:B------:R-:W-:Y:S06]  /*0bf0*/  @!P0 BRA `(.L_x_4) ;  /* 0x0000000000608947 */ /* 0x000fec0003800000 */
[----:B------:R-:W0:Y:S01]  /*0c00*/  LDCU UR6, c[0x0][0x38c] ;  /* 0x00007180ff0677ac */ /* 0x000e220008000800 */
[----:B-1----:R-:W-:-:S05]  /*0c10*/  IMAD R7, R8, R3, R6 ;  /* 0x0000000308077224 */ /* 0x002fca00078e0206 */
[C---:B------:R-:W-:Y:S02]  /*0c20*/  IADD3 R9, PT, PT, R7.reuse, R3, RZ ;  /* 0x0000000307097210 */ /* 0x040fe40007ffe0ff */
[----:B0-----:R-:W-:Y:S02]  /*0c30*/  ISETP.GE.U32.AND P0, PT, R7, UR6, PT ;  /* 0x0000000607007c0c */ /* 0x001fe4000bf06070 */
[----:B------:R-:W-:-:S11]  /*0c40*/  ISETP.GE.U32.AND P1, PT, R9, UR6, PT ;  /* 0x0000000609007c0c */ /* 0x000fd6000bf26070 */
[----:B------:R-:W0:Y:S08]  /*0c50*/  @!P0 LDC R4, c[0x0][0x388] ;  /* 0x0000e200ff048b82 */ /* 0x000e300000000800 */
[----:B------:R-:W1:Y:S08]  /*0c60*/  @!P0 LDC.64 R12, c[0x0][0x380] ;  /* 0x0000e000ff0c8b82 */ /* 0x000e700000000a00 */
[----:B------:R-:W2:Y:S08]  /*0c70*/  @!P1 LDC R14, c[0x0][0x388] ;  /* 0x0000e200ff0e9b82 */ /* 0x000eb00000000800 */
[----:B------:R-:W3:Y:S01]  /*0c80*/  @!P1 LDC.64 R10, c[0x0][0x380] ;  /* 0x0000e000ff0a9b82 */ /* 0x000ee20000000a00 */
[----:B0-----:R-:W-:-:S04]  /*0c90*/  @!P0 IMAD R7, R2, R4, R7 ;  /* 0x0000000402078224 */ /* 0x001fc800078e0207 */
[----:B-1----:R-:W-:-:S06]  /*0ca0*/  @!P0 IMAD.WIDE.U32 R12, R7, 0x4, R12 ;  /* 0x00000004070c8825 */ /* 0x002fcc00078e000c */
[----:B------:R-:W4:Y:S01]  /*0cb0*/  @!P0 LDG.E R12, desc[UR4][R12.64] ;  /* 0x000000040c0c8981 */ /* 0x000f22000c1e1900 */
[----:B--2---:R-:W-:-:S04]  /*0cc0*/  @!P1 IMAD R7, R2, R14, R9 ;  /* 0x0000000e02079224 */ /* 0x004fc800078e0209 */
[----:B---3--:R-:W-:-:S06]  /*0cd0*/  @!P1 IMAD.WIDE.U32 R10, R7, 0x4, R10 ;  /* 0x00000004070a9825 */ /* 0x008fcc00078e000a */
[----:B------:R-:W2:Y:S01]  /*0ce0*/  @!P1 LDG.E R10, desc[UR4][R10.64] ;  /* 0x000000040a0a9981 */ /* 0x000ea2000c1e1900 */
[----:B------:R-:W-:Y:S01]  /*0cf0*/  @!P0 VIADD R4, R0, 0x1 ;  /* 0x0000000100048836 */ /* 0x000fe20000000000 */
[----:B------:R-:W-:Y:S02]  /*0d00*/  IADD3 R8, PT, PT, R8, 0x2, RZ ;  /* 0x0000000208087810 */ /* 0x000fe40007ffe0ff */
[----:B----45:R-:W-:-:S13]  /*0d10*/  FSETP.GT.OR P3, PT, R12, R5, P0 ;  /* 0x000000050c00720b */ /* 0x030fda0000764400 */
[----:B------:R-:W-:Y:S02]  /*0d20*/  @!P3 IADD3 R4, PT, PT, R0, RZ, RZ ;  /* 0x000000ff0004b210 */ /* 0x000fe40007ffe0ff */
[----:B--2---:R-:W-:-:S03]  /*0d30*/  FSETP.GT.OR P4, PT, R10, R5, P1 ;  /* 0x000000050a00720b */ /* 0x004fc60000f84400 */
[----:B------:R-:W-:-:S05]  /*0d40*/  @!P0 IMAD.MOV.U32 R0, RZ, RZ, R4 ;  /* 0x000000ffff008224 */ /* 0x000fca00078e0004 */
[----:B------:R-:W-:-:S05]  /*0d50*/  @!P1 IADD3 R4, PT, PT, R0, 0x1, RZ ;  /* 0x0000000100049810 */ /* 0x000fca0007ffe0ff */
[----:B------:R-:W-:-:S04]  /*0d60*/  @!P4 IMAD.MOV R4, RZ, RZ, R0 ;  /* 0x000000ffff04c224 */ /* 0x000fc800078e0200 */
[----:B------:R-:W-:-:S07]  /*0d70*/  @!P1 IMAD.MOV.U32 R0, RZ, RZ, R4 ;  /* 0x000000ffff009224 */ /* 0x000fce00078e0004 */
.L_x_4:
[----:B------:R-:W-:Y:S05]  /*0d80*/  @P2 BRA `(.L_x_0) ;  /* 0x00000000003c2947 */ /* 0x000fea0003800000 */
[----:B------:R-:W0:Y:S01]  /*0d90*/  LDCU UR6, c[0x0][0x38c] ;  /* 0x00007180ff0677ac */ /* 0x000e220008000800 */
[----:B-1----:R-:W-:Y:S01]  /*0da0*/  IMAD R9, R3, R8, R6 ;  /* 0x0000000803097224 */ /* 0x002fe200078e0206 */
[----:B------:R-:W-:Y:S04]  /*0db0*/  BSSY.RECONVERGENT B0, `(.L_x_0) ;  /* 0x000000c000007945 */ /* 0x000fe80003800200 */
[----:B0-----:R-:W-:-:S13]  /*0dc0*/  ISETP.GE.U32.AND P0, PT, R9, UR6, PT ;  /* 0x0000000609007c0c */ /* 0x001fda000bf06070 */
[----:B------:R-:W-:Y:S05]  /*0dd0*/  @P0 BRA `(.L_x_5) ;  /* 0x0000000000240947 */ /* 0x000fea0003800000 */
[----:B------:R-:W0:Y:S01]  /*0de0*/  LDC.64 R6, c[0x0][0x380] ;  /* 0x0000e000ff067b82 */ /* 0x000e220000000a00 */
[----:B------:R-:W1:Y:S02]  /*0df0*/  LDCU UR6, c[0x0][0x388] ;  /* 0x00007100ff0677ac */ /* 0x000e640008000800 */
[----:B-1----:R-:W-:-:S04]  /*0e00*/  IMAD R9, R2, UR6, R9 ;  /* 0x0000000602097c24 */ /* 0x002fc8000f8e0209 */
[----:B0-----:R-:W-:-:S06]  /*0e10*/  IMAD.WIDE.U32 R6, R9, 0x4, R6 ;  /* 0x0000000409067825 */ /* 0x001fcc00078e0006 */
[----:B------:R-:W2:Y:S01]  /*0e20*/  LDG.E R6, desc[UR4][R6.64] ;  /* 0x0000000406067981 */ /* 0x000ea2000c1e1900 */
[----:B------:R-:W-:Y:S02]  /*0e30*/  IADD3 R4, PT, PT, R0, 0x1, RZ ;  /* 0x0000000100047810 */ /* 0x000fe40007ffe0ff */
[----:B--2--5:R-:W-:-:S13]  /*0e40*/  FSETP.GT.AND P0, PT, R6, R5, PT ;  /* 0x000000050600720b */ /* 0x024fda0003f04000 */
[----:B------:R-:W-:-:S05]  /*0e50*/  @!P0 IMAD.MOV R4, RZ, RZ, R0 ;  /* 0x000000ffff048224 */ /* 0x000fca00078e0200 */
[----:B------:R-:W-:-:S07]  /*0e60*/  MOV R0, R4 ;  /* 0x0000000400007202 */ /* 0x000fce0000000f00 */
.L_x_5:
[----:B------:R-:W-:Y:S05]  /*0e70*/  BSYNC.RECONVERGENT B0 ;  /* 0x0000000000007941 */ /* 0x000fea0003800200 */
.L_x_0:
[----:B-1----:R-:W0:Y:S01]  /*0e80*/  S2R R6, SR_TID.X ;  /* 0x0000000000067919 */ /* 0x002e220000002100 */
[----:B-----5:R-:W1:Y:S01]  /*0e90*/  LDC.64 R4, c[0x0][0x3a0] ;  /* 0x0000e800ff047b82 */ /* 0x020e620000000a00 */
[----:B0-----:R-:W-:-:S04]  /*0ea0*/  IMAD R3, R2, R3, R6 ;  /* 0x0000000302037224 */ /* 0x001fc800078e0206 */
[----:B-1----:R-:W-:-:S05]  /*0eb0*/  IMAD.WIDE.U32 R2, R3, 0x4, R4 ;  /* 0x0000000403027825 */ /* 0x002fca00078e0004 */
[----:B------:R-:W-:Y:S01]  /*0ec0*/  STG.E desc[UR4][R2.64], R0 ;  /* 0x0000000002007986 */ /* 0x000fe2000c101904 */
[----:B------:R-:W-:Y:S05]  /*0ed0*/  EXIT ;  /* 0x000000000000794d */ /* 0x000fea0003800000 */
.L_x_6:
[----:B------:R-:W-:-:S00]  /*0ee0*/  BRA `(.L_x_6) ;  /* 0xfffffffc00fc7947 */ /* 0x000fc0000383ffff */
[----:B------:R-:W-:-:S00]  /*0ef0*/  NOP ;  /* 0x0000000000007918 */ /* 0x000fc00000000000 */
        /* <DEDUP_REMOVED lines=8> */
.L_x_42:


//--------------------- .text._Z8nlargestPKfjjjPfPj --------------------------
	.section	.text._Z8nlargestPKfjjjPfPj,"ax",@progbits
	.align	128
        .global         _Z8nlargestPKfjjjPfPj
        .type           _Z8nlargestPKfjjjPfPj,@function
        .size           _Z8nlargestPKfjjjPfPj,(.L_x_43 - _Z8nlargestPKfjjjPfPj)
        .other          _Z8nlargestPKfjjjPfPj,@"STO_CUDA_ENTRY STV_DEFAULT"
_Z8nlargestPKfjjjPfPj:
.text._Z8nlargestPKfjjjPfPj:
[----:B------:R-:W-:Y:S01]  /*0000*/  LDC R1, c[0x0][0x37c] ;  /* 0x0000df00ff017b82 */ /* 0x000fe20000000800 */
[----:B------:R-:W0:Y:S01]  /*0010*/  S2R R5, SR_CTAID.Y ;  /* 0x0000000000057919 */ /* 0x000e220000002600 */
[----:B------:R-:W0:Y:S02]  /*0020*/  LDCU UR4, c[0x0][0x38c] ;  /* 0x00007180ff0477ac */ /* 0x000e240008000800 */
[----:B0-----:R-:W-:-:S13]  /*0030*/  ISETP.GE.U32.AND P0, PT, R5, UR4, PT ;  /* 0x0000000405007c0c */ /* 0x001fda000bf06070 */
[----:B------:R-:W-:Y:S05]  /*0040*/  @P0 EXIT ;  /* 0x000000000000094d */ /* 0x000fea0003800000 */
[----:B------:R-:W0:Y:S01]  /*0050*/  LDC.64 R12, c[0x0][0x398] ;  /* 0x0000e600ff0c7b82 */ /* 0x000e220000000a00 */
[----:B------:R-:W1:Y:S01]  /*0060*/  LDCU.64 UR10, c[0x0][0x358] ;  /* 0x00006b00ff0a77ac */ /* 0x000e620008000a00 */
[----:B------:R-:W2:Y:S06]  /*0070*/  LDCU UR9, c[0x0][0x390] ;  /* 0x00007200ff0977ac */ /* 0x000eac0008000800 */
[----:B------:R-:W3:Y:S01]  /*0080*/  LDC.64 R2, c[0x0][0x3a0] ;  /* 0x0000e800ff027b82 */ /* 0x000ee20000000a00 */
[----:B0-----:R-:W-:-:S05]  /*0090*/  IMAD.WIDE.U32 R12, R5, 0x4, R12 ;  /* 0x00000004050c7825 */ /* 0x001fca00078e000c */
[----:B-1----:R0:W5:Y:S01]  /*00a0*/  LDG.E R4, desc[UR10][R12.64] ;  /* 0x0000000a0c047981 */ /* 0x002162000c1e1900 */
[----:B---3--:R-:W-:-:S05]  /*00b0*/  IMAD.WIDE.U32 R2, R5, 0x4, R2 ;  /* 0x0000000405027825 */ /* 0x008fca00078e0002 */
[----:B------:R0:W5:Y:S01]  /*00c0*/  LDG.E R0, desc[UR10][R2.64] ;  /* 0x0000000a02007981 */ /* 0x000162000c1e1900 */
[----:B--2---:R-:W-:-:S09]  /*00d0*/  UISETP.NE.AND UP0, UPT, UR9, URZ, UPT ;  /* 0x000000ff0900728c */ /* 0x004fd2000bf05270 */
[----:B0-----:R-:W-:Y:S05]  /*00e0*/  BRA.U !UP0, `(.L_x_7) ;  /* 0x0000000508087547 */ /* 0x001fea000b800000 */
[----:B------:R-:W-:Y:S02]  /*00f0*/  UISETP.GE.U32.AND UP1, UPT, UR9, 0x10, UPT ;  /* 0x000000100900788c */ /* 0x000fe4000bf26070 */
[----:B------:R-:W-:Y:S01]  /*0100*/  ULOP3.LUT UR7, UR9, 0xf, URZ, 0xc0, !UPT ;  /* 0x0000000f09077892 */ /* 0x000fe2000f8ec0ff */
[----:B------:R-:W-:-:S03]  /*0110*/  UMOV UR4, URZ ;  /* 0x000000ff00047c82 */ /* 0x000fc60008000000 */
[----:B------:R-:W-:-:S03]  /*0120*/  UISETP.NE.AND UP0, UPT, UR7, URZ, UPT ;  /* 0x000000ff0700728c */ /* 0x000fc6000bf05270 */
[----:B------:R-:W-:Y:S08]  /*0130*/  BRA.U !UP1, `(.L_x_8) ;  /* 0x0000000109487547 */ /* 0x000ff0000b800000 */
[----:B------:R-:W0:Y:S01]  /*0140*/  S2UR UR6, SR_CgaCtaId ;  /* 0x00000000000679c3 */ /* 0x000e220000008800 */
[----:B------:R-:W-:Y:S01]  /*0150*/  UMOV UR5, 0x400 ;  /* 0x0000040000057882 */ /* 0x000fe20000000000 */
[----:B------:R-:W-:Y:S01]  /*0160*/  ULOP3.LUT UR4, UR9, 0xfffffff0, URZ, 0xc0, !UPT ;  /* 0xfffffff009047892 */ /* 0x000fe2000f8ec0ff */
[----:B------:R-:W-:Y:S02]  /*0170*/  IMAD.MOV.U32 R8, RZ, RZ, -0x800000 ;  /* 0xff800000ff087424 */ /* 0x000fe400078e00ff */
[----:B------:R-:W-:Y:S02]  /*0180*/  IMAD.MOV.U32 R9, RZ, RZ, -0x800000 ;  /* 0xff800000ff097424 */ /* 0x000fe400078e00ff */
[----:B------:R-:W-:Y:S02]  /*0190*/  IMAD.MOV.U32 R10, RZ, RZ, -0x800000 ;  /* 0xff800000ff0a7424 */ /* 0x000fe400078e00ff */
[----:B------:R-:W-:Y:S01]  /*01a0*/  IMAD.MOV.U32 R11, RZ, RZ, -0x800000 ;  /* 0xff800000ff0b7424 */ /* 0x000fe200078e00ff */
[----:B0-----:R-:W-:-:S02]  /*01b0*/  ULEA UR5, UR6, UR5, 0x18 ;  /* 0x0000000506057291 */ /* 0x001fc4000f8ec0ff */
[----:B------:R-:W-:Y:S02]  /*01c0*/  UIADD3 UR6, UPT, UPT, -UR4, URZ, URZ ;  /* 0x000000ff04067290 */ /* 0x000fe4000fffe1ff */
[----:B------:R-:W-:-:S12]  /*01d0*/  UIADD3 UR5, UPT, UPT, UR5, 0x20, URZ ;  /* 0x0000002005057890 */ /* 0x000fd8000fffe0ff */
.L_x_9:
[----:B------:R-:W-:Y:S01]  /*01e0*/  UIADD3 UR6, UPT, UPT, UR6, 0x10, URZ ;  /* 0x0000001006067890 */ /* 0x000fe2000fffe0ff */
[----:B0-----:R0:W-:Y:S03]  /*01f0*/  STS.128 [UR5+-0x20], R8 ;  /* 0xffffe008ff007988 */ /* 0x0011e60008000c05 */
[----:B------:R-:W-:Y:S01]  /*0200*/  UISETP.NE.AND UP1, UPT, UR6, URZ, UPT ;  /* 0x000000ff0600728c */ /* 0x000fe2000bf25270 */
[----:B------:R0:W-:Y:S04]  /*0210*/  STS.128 [UR5+-0x10], R8 ;  /* 0xfffff008ff007988 */ /* 0x0001e80008000c05 */
[----:B------:R0:W-:Y:S04]  /*0220*/  STS.128 [UR5], R8 ;  /* 0x00000008ff007988 */ /* 0x0001e80008000c05 */
[----:B------:R0:W-:Y:S01]  /*0230*/  STS.128 [UR5+0x10], R8 ;  /* 0x00001008ff007988 */ /* 0x0001e20008000c05 */
[----:B------:R-:W-:Y:S01]  /*0240*/  UIADD3 UR5, UPT, UPT, UR5, 0x40, URZ ;  /* 0x0000004005057890 */ /* 0x000fe2000fffe0ff */
[----:B------:R-:W-:Y:S11]  /*0250*/  BRA.U UP1, `(.L_x_9) ;  /* 0xfffffffd01e07547 */ /* 0x000ff6000b83ffff */
.L_x_8:
[----:B------:R-:W-:Y:S05]  /*0260*/  BRA.U !UP0, `(.L_x_7) ;  /* 0x0000000108a87547 */ /* 0x000fea000b800000 */
[----:B------:R-:W-:Y:S02]  /*0270*/  UISETP.GE.U32.AND UP0, UPT, UR7, 0x8, UPT ;  /* 0x000000080700788c */ /* 0x000fe4000bf06070 */
[----:B------:R-:W-:-:S04]  /*0280*/  ULOP3.LUT UR8, UR9, 0x7, URZ, 0xc0, !UPT ;  /* 0x0000000709087892 */ /* 0x000fc8000f8ec0ff */
[----:B------:R-:W-:-:S03]  /*0290*/  UISETP.NE.AND UP1, UPT, UR8, URZ, UPT ;  /* 0x000000ff0800728c */ /* 0x000fc6000bf25270 */
[----:B------:R-:W-:Y:S08]  /*02a0*/  BRA.U !UP0, `(.L_x_10) ;  /* 0x00000001082c7547 */ /* 0x000ff0000b800000 */
[----:B------:R-:W1:Y:S01]  /*02b0*/  S2UR UR6, SR_CgaCtaId ;  /* 0x00000000000679c3 */ /* 0x000e620000008800 */
[----:B------:R-:W-:Y:S01]  /*02c0*/  UMOV UR5, 0x400 ;  /* 0x0000040000057882 */ /* 0x000fe20000000000 */
[----:B0-----:R-:W-:Y:S02]  /*02d0*/  IMAD.MOV.U32 R8, RZ, RZ, -0x800000 ;  /* 0xff800000ff087424 */ /* 0x001fe400078e00ff */
[----:B------:R-:W-:Y:S02]  /*02e0*/  IMAD.MOV.U32 R9, RZ, RZ, -0x800000 ;  /* 0xff800000ff097424 */ /* 0x000fe400078e00ff */
[----:B------:R-:W-:Y:S02]  /*02f0*/  IMAD.MOV.U32 R10, RZ, RZ, -0x800000 ;  /* 0xff800000ff0a7424 */ /* 0x000fe400078e00ff */
[----:B------:R-:W-:Y:S01]  /*0300*/  IMAD.MOV.U32 R11, RZ, RZ, -0x800000 ;  /* 0xff800000ff0b7424 */ /* 0x000fe200078e00ff */
[----:B-1----:R-:W-:-:S04]  /*0310*/  ULEA UR5, UR6, UR5, 0x18 ;  /* 0x0000000506057291 */ /* 0x002fc8000f8ec0ff */
[----:B------:R-:W-:Y:S02]  /*0320*/  ULEA UR5, UR4, UR5, 0x2 ;  /* 0x0000000504057291 */ /* 0x000fe4000f8e10ff */
[----:B------:R-:W-:-:S07]  /*0330*/  UIADD3 UR4, UPT, UPT, UR4, 0x8, URZ ;  /* 0x0000000804047890 */ /* 0x000fce000fffe0ff */
[----:B------:R1:W-:Y:S04]  /*0340*/  STS.128 [UR5], R8 ;  /* 0x00000008ff007988 */ /* 0x0003e80008000c05 */
[----:B------:R1:W-:Y:S02]  /*0350*/  STS.128 [UR5+0x10], R8 ;  /* 0x00001008ff007988 */ /* 0x0003e40008000c05 */
.L_x_10:
[----:B------:R-:W-:Y:S05]  /*0360*/  BRA.U !UP1, `(.L_x_7) ;  /* 0x0000000109687547 */ /* 0x000fea000b800000 */
[----:B------:R-:W-:Y:S02]  /*0370*/  UISETP.GE.U32.AND UP0, UPT, UR8, 0x4, UPT ;  /* 0x000000040800788c */ /* 0x000fe4000bf06070 */
[----:B------:R-:W-:-:S04]  /*0380*/  ULOP3.LUT UR5, UR9, 0x3, URZ, 0xc0, !UPT ;  /* 0x0000000309057892 */ /* 0x000fc8000f8ec0ff */
[----:B------:R-:W-:-:S03]  /*0390*/  UISETP.NE.AND UP1, UPT, UR5, URZ, UPT ;  /* 0x000000ff0500728c */ /* 0x000fc6000bf25270 */
[----:B------:R-:W-:Y:S08]  /*03a0*/  BRA.U !UP0, `(.L_x_11) ;  /* 0x0000000108287547 */ /* 0x000ff0000b800000 */
[----:B------:R-:W2:Y:S01]  /*03b0*/  S2UR UR7, SR_CgaCtaId ;  /* 0x00000000000779c3 */ /* 0x000ea20000008800 */
[----:B------:R-:W-:Y:S01]  /*03c0*/  UMOV UR6, 0x400 ;  /* 0x0000040000067882 */ /* 0x000fe20000000000 */
[----:B01----:R-:W-:Y:S02]  /*03d0*/  IMAD.MOV.U32 R8, RZ, RZ, -0x800000 ;  /* 0xff800000ff087424 */ /* 0x003fe400078e00ff */
[----:B------:R-:W-:Y:S02]  /*03e0*/  IMAD.MOV.U32 R9, RZ, RZ, -0x800000 ;  /* 0xff800000ff097424 */ /* 0x000fe400078e00ff */
[----:B------:R-:W-:Y:S02]  /*03f0*/  IMAD.MOV.U32 R10, RZ, RZ, -0x800000 ;  /* 0xff800000ff0a7424 */ /* 0x000fe400078e00ff */
[----:B------:R-:W-:Y:S01]  /*0400*/  IMAD.MOV.U32 R11, RZ, RZ, -0x800000 ;  /* 0xff800000ff0b7424 */ /* 0x000fe200078e00ff */
[----:B--2---:R-:W-:-:S04]  /*0410*/  ULEA UR6, UR7, UR6, 0x18 ;  /* 0x0000000607067291 */ /* 0x004fc8000f8ec0ff */
[----:B------:R-:W-:Y:S02]  /*0420*/  ULEA UR6, UR4, UR6, 0x2 ;  /* 0x0000000604067291 */ /* 0x000fe4000f8e10ff */
[----:B------:R-:W-:-:S07]  /*0430*/  UIADD3 UR4, UPT, UPT, UR4, 0x4, URZ ;  /* 0x0000000404047890 */ /* 0x000fce000fffe0ff */
[----:B------:R2:W-:Y:S05]  /*0440*/  STS.128 [UR6], R8 ;  /* 0x00000008ff007988 */ /* 0x0005ea0008000c06 */
.L_x_11:
[----:B------:R-:W-:Y:S05]  /*0450*/  BRA.U !UP1, `(.L_x_7) ;  /* 0x00000001092c7547 */ /* 0x000fea000b800000 */
[----:B------:R-:W3:Y:S01]  /*0460*/  S2UR UR7, SR_CgaCtaId ;  /* 0x00000000000779c3 */ /* 0x000ee20000008800 */
[----:B------:R-:W-:Y:S01]  /*0470*/  UMOV UR6, 0x400 ;  /* 0x0000040000067882 */ /* 0x000fe20000000000 */
[----:B------:R-:W-:Y:S01]  /*0480*/  IMAD.MOV.U32 R6, RZ, RZ, -0x800000 ;  /* 0xff800000ff067424 */ /* 0x000fe200078e00ff */
[----:B------:R-:W-:Y:S02]  /*0490*/  UIADD3 UR5, UPT, UPT, -UR5, URZ, URZ ;  /* 0x000000ff05057290 */ /* 0x000fe4000fffe1ff */
[----:B---3--:R-:W-:-:S04]  /*04a0*/  ULEA UR6, UR7, UR6, 0x18 ;  /* 0x0000000607067291 */ /* 0x008fc8000f8ec0ff */
[----:B------:R-:W-:-:S12]  /*04b0*/  ULEA UR4, UR4, UR6, 0x2 ;  /* 0x0000000604047291 */ /* 0x000fd8000f8e10ff */
.L_x_12:
[----:B------:R-:W-:Y:S01]  /*04c0*/  UIADD3 UR5, UPT, UPT, UR5, 0x1, URZ ;  /* 0x0000000105057890 */ /* 0x000fe2000fffe0ff */
[----:B------:R3:W-:Y:S01]  /*04d0*/  STS [UR4], R6 ;  /* 0x00000006ff007988 */ /* 0x0007e20008000804 */
[----:B------:R-:W-:Y:S02]  /*04e0*/  UIADD3 UR4, UPT, UPT, UR4, 0x4, URZ ;  /* 0x0000000404047890 */ /* 0x000fe4000fffe0ff */
[----:B------:R-:W-:-:S09]  /*04f0*/  UISETP.NE.AND UP0, UPT, UR5, URZ, UPT ;  /* 0x000000ff0500728c */ /* 0x000fd2000bf05270 */
[----:B---3--:R-:W-:Y:S05]  /*0500*/  BRA.U UP0, `(.L_x_12) ;  /* 0xfffffffd00ec7547 */ /* 0x008fea000b83ffff */
.L_x_7:
[----:B------:R-:W3:Y:S02]  /*0510*/  LDCU UR6, c[0x0][0x388] ;  /* 0x00007100ff0677ac */ /* 0x000ee40008000800 */
[----:B---3--:R-:W-:-:S09]  /*0520*/  UISETP.NE.AND UP0, UPT, UR6, URZ, UPT ;  /* 0x000000ff0600728c */ /* 0x008fd2000bf05270 */
[----:B------:R-:W-:Y:S05]  /*0530*/  BRA.U !UP0, `(.L_x_13) ;  /* 0x0000000d08c87547 */ /* 0x000fea000b800000 */
[----:B------:R-:W-:Y:S01]  /*0540*/  UISETP.GE.U32.AND UP0, UPT, UR9, 0x2, UPT ;  /* 0x000000020900788c */ /* 0x000fe2000bf06070 */
[----:B------:R-:W-:-:S08]  /*0550*/  IMAD R5, R5, UR6, RZ ;  /* 0x0000000605057c24 */ /* 0x000fd0000f8e02ff */
[----:B------:R-:W-:Y:S05]  /*0560*/  BRA.U !UP0, `(.L_x_14) ;  /* 0x0000000508747547 */ /* 0x000fea000b800000 */
[----:B-----5:R-:W-:Y:S01]  /*0570*/  IMAD.MOV.U32 R6, RZ, RZ, R0 ;  /* 0x000000ffff067224 */ /* 0x020fe200078e0000 */
[----:B------:R-:W-:-:S06]  /*0580*/  UMOV UR4, URZ ;  /* 0x000000ff00047c82 */ /* 0x000fcc0008000000 */
.L_x_19:
[----:B012---:R-:W0:Y:S01]  /*0590*/  LDC.64 R8, c[0x0][0x380] ;  /* 0x0000e000ff087b82 */ /* 0x007e220000000a00 */
[----:B------:R-:W-:-:S04]  /*05a0*/  VIADD R7, R5, UR4 ;  /* 0x0000000405077c36 */ /* 0x000fc80008000000 */
[----:B0-----:R-:W-:-:S05]  /*05b0*/  IMAD.WIDE R8, R7, 0x4, R8 ;  /* 0x0000000407087825 */ /* 0x001fca00078e0208 */
[----:B---3--:R-:W2:Y:S02]  /*05c0*/  LDG.E R11, desc[UR10][R8.64] ;  /* 0x0000000a080b7981 */ /* 0x008ea4000c1e1900 */
[----:B--2---:R-:W-:-:S13]  /*05d0*/  FSETP.GEU.AND P0, PT, R11, R4, PT ;  /* 0x000000040b00720b */ /* 0x004fda0003f0e000 */
[----:B------:R-:W-:Y:S05]  /*05e0*/  @!P0 BRA `(.L_x_15) ;  /* 0x0000000000b08947 */ /* 0x000fea0003800000 */
[----:B------:R-:W-:-:S13]  /*05f0*/  FSETP.NEU.AND P0, PT, R11, R4, PT ;  /* 0x000000040b00720b */ /* 0x000fda0003f0d000 */
[----:B------:R-:W-:Y:S05]  /*0600*/  @P0 BRA `(.L_x_16) ;  /* 0x0000000400380947 */ /* 0x000fea0003800000 */
[----:B------:R-:W-:-:S13]  /*0610*/  ISETP.NE.AND P0, PT, R6, RZ, PT ;  /* 0x000000ff0600720c */ /* 0x000fda0003f05270 */
[----:B------:R-:W-:Y:S01]  /*0620*/  @P0 IADD3 R6, PT, PT, R6, -0x1, RZ ;  /* 0xffffffff06060810 */ /* 0x000fe20007ffe0ff */
[----:B------:R-:W-:Y:S06]  /*0630*/  @P0 BRA `(.L_x_16) ;  /* 0x00000004002c0947 */ /* 0x000fec0003800000 */
[----:B------:R-:W0:Y:S01]  /*0640*/  S2UR UR6, SR_CgaCtaId ;  /* 0x00000000000679c3 */ /* 0x000e220000008800 */
[----:B------:R-:W-:Y:S02]  /*0650*/  UMOV UR5, 0x400 ;  /* 0x0000040000057882 */ /* 0x000fe40000000000 */
[----:B0-----:R-:W-:-:S09]  /*0660*/  ULEA UR5, UR6, UR5, 0x18 ;  /* 0x0000000506057291 */ /* 0x001fd2000f8ec0ff */
[----:B------:R-:W0:Y:S02]  /*0670*/  LDS R6, [UR5] ;  /* 0x00000005ff067984 */ /* 0x000e240008000800 */
[----:B0-----:R-:W-:Y:S01]  /*0680*/  FSETP.GEU.AND P0, PT, R11, R6, PT ;  /* 0x000000060b00720b */ /* 0x001fe20003f0e000 */
[----:B------:R-:W-:-:S12]  /*0690*/  IMAD.MOV.U32 R6, RZ, RZ, RZ ;  /* 0x000000ffff067224 */ /* 0x000fd800078e00ff */
[----:B------:R-:W-:Y:S05]  /*06a0*/  @!P0 BRA `(.L_x_16) ;  /* 0x0000000400108947 */ /* 0x000fea0003800000 */
[----:B------:R0:W-:Y:S01]  /*06b0*/  STS [UR5], R11 ;  /* 0x0000000bff007988 */ /* 0x0001e20008000805 */
[----:B------:R-:W1:Y:S01]  /*06c0*/  LDC R17, c[0x0][0x390] ;  /* 0x0000e400ff117b82 */ /* 0x000e620000000800 */
[----:B------:R-:W-:Y:S02]  /*06d0*/  IMAD.MOV.U32 R7, RZ, RZ, RZ ;  /* 0x000000ffff077224 */ /* 0x000fe400078e00ff */
[----:B------:R-:W-:Y:S02]  /*06e0*/  IMAD.MOV.U32 R8, RZ, RZ, 0x1 ;  /* 0x00000001ff087424 */ /* 0x000fe400078e00ff */
[----:B------:R-:W-:-:S07]  /*06f0*/  IMAD.MOV.U32 R9, RZ, RZ, RZ ;  /* 0x000000ffff097224 */ /* 0x000fce00078e00ff */
.L_x_17:
[----:B------:R-:W-:Y:S01]  /*0700*/  LEA R6, R8, UR5, 0x2 ;  /* 0x0000000508067c11 */ /* 0x000fe2000f8e10ff */
[----:B0-2---:R-:W-:Y:S01]  /*0710*/  VIADD R11, R7, 0x2 ;  /* 0x00000002070b7836 */ /* 0x005fe20000000000 */
[----:B------:R-:W-:-:S04]  /*0720*/  LEA R15, R9, UR5, 0x2 ;  /* 0x00000005090f7c11 */ /* 0x000fc8000f8e10ff */
[----:B------:R-:W-:Y:S01]  /*0730*/  LDS R6, [R6] ;  /* 0x0000000006067984 */ /* 0x000fe20000000800 */
[----:B-1----:R-:W-:-:S03]  /*0740*/  ISETP.GE.U32.AND P1, PT, R11, R17, PT ;  /* 0x000000110b00720c */ /* 0x002fc60003f26070 */
[----:B------:R-:W0:Y:S10]  /*0750*/  LDS R16, [R15] ;  /* 0x000000000f107984 */ /* 0x000e340000000800 */
[----:B------:R-:W-:-:S06]  /*0760*/  @!P1 LEA R7, R7, UR5, 0x2 ;  /* 0x0000000507079c11 */ /* 0x000fcc000f8e10ff */
[----:B------:R-:W-:Y:S01]  /*0770*/  @!P1 LDS R7, [R7+0x8] ;  /* 0x0000080007079984 */ /* 0x000fe20000000800 */
[----:B0-----:R-:W-:Y:S01]  /*0780*/  FSETP.GEU.AND P0, PT, R6, R16, PT ;  /* 0x000000100600720b */ /* 0x001fe20003f0e000 */
[----:B------:R-:W-:-:S03]  /*0790*/  IMAD.MOV.U32 R6, RZ, RZ, RZ ;  /* 0x000000ffff067224 */ /* 0x000fc600078e00ff */
[----:B------:R-:W-:-:S04]  /*07a0*/  SEL R10, R8, R9, !P0 ;  /* 0x00000009080a7207 */ /* 0x000fc80004000000 */
[----:B------:R-:W-:-:S06]  /*07b0*/  @!P1 LEA R8, R10, UR5, 0x2 ;  /* 0x000000050a089c11 */ /* 0x000fcc000f8e10ff */
[----:B------:R-:W0:Y:S02]  /*07c0*/  @!P1 LDS R8, [R8] ;  /* 0x0000000008089984 */ /* 0x000e240000000800 */
[----:B0-----:R-:W-:-:S04]  /*07d0*/  @!P1 FSETP.GEU.AND P0, PT, R7, R8, PT ;  /* 0x000000080700920b */ /* 0x001fc80003f0e000 */
[----:B------:R-:W-:-:S04]  /*07e0*/  @!P1 SEL R10, R11, R10, !P0 ;  /* 0x0000000a0b0a9207 */ /* 0x000fc80004000000 */
[----:B------:R-:W-:-:S13]  /*07f0*/  ISETP.NE.AND P0, PT, R10, R9, PT ;  /* 0x000000090a00720c */ /* 0x000fda0003f05270 */
[----:B------:R-:W-:Y:S05]  /*0800*/  @!P0 BRA `(.L_x_16) ;  /* 0x0000000000b88947 */ /* 0x000fea0003800000 */
[C---:B------:R-:W-:Y:S01]  /*0810*/  LEA R11, R10.reuse, UR5, 0x2 ;  /* 0x000000050a0b7c11 */ /* 0x040fe2000f8e10ff */
[----:B------:R-:W-:Y:S02]  /*0820*/  IMAD.SHL.U32 R7, R10, 0x2, RZ ;  /* 0x000000020a077824 */ /* 0x000fe400078e00ff */
[----:B------:R-:W-:Y:S02]  /*0830*/  IMAD.MOV.U32 R9, RZ, RZ, R10 ;  /* 0x000000ffff097224 */ /* 0x000fe400078e000a */
[----:B------:R-:W0:Y:S01]  /*0840*/  LDS R14, [R11] ;  /* 0x000000000b0e7984 */ /* 0x000e220000000800 */
[----:B------:R-:W-:-:S03]  /*0850*/  VIADD R8, R7, 0x1 ;  /* 0x0000000107087836 */ /* 0x000fc60000000000 */
[----:B------:R2:W-:Y:S02]  /*0860*/  STS [R11], R16 ;  /* 0x000000100b007388 */ /* 0x0005e40000000800 */
[----:B------:R-:W-:Y:S02]  /*0870*/  ISETP.GE.U32.AND P0, PT, R8, R17, PT ;  /* 0x000000110800720c */ /* 0x000fe40003f06070 */
[----:B0-----:R2:W-:Y:S11]  /*0880*/  STS [R15], R14 ;  /* 0x0000000e0f007388 */ /* 0x0015f60000000800 */
[----:B------:R-:W-:Y:S05]  /*0890*/  @!P0 BRA `(.L_x_17) ;  /* 0xfffffffc00988947 */ /* 0x000fea000383ffff */
[----:B------:R-:W-:Y:S05]  /*08a0*/  BRA `(.L_x_16) ;  /* 0x0000000000907947 */ /* 0x000fea0003800000 */
.L_x_15:
[----:B------:R-:W0:Y:S01]  /*08b0*/  S2UR UR6, SR_CgaCtaId ;  /* 0x00000000000679c3 */ /* 0x000e220000008800 */
[----:B------:R-:W-:Y:S02]  /*08c0*/  UMOV UR5, 0x400 ;  /* 0x0000040000057882 */ /* 0x000fe40000000000 */
[----:B0-----:R-:W-:-:S09]  /*08d0*/  ULEA UR5, UR6, UR5, 0x18 ;  /* 0x0000000506057291 */ /* 0x001fd2000f8ec0ff */
[----:B------:R-:W0:Y:S02]  /*08e0*/  LDS R7, [UR5] ;  /* 0x00000005ff077984 */ /* 0x000e240008000800 */
[----:B0-----:R-:W-:-:S13]  /*08f0*/  FSETP.GEU.AND P0, PT, R11, R7, PT ;  /* 0x000000070b00720b */ /* 0x001fda0003f0e000 */
[----:B------:R-:W-:Y:S05]  /*0900*/  @!P0 BRA `(.L_x_16) ;  /* 0x0000000000788947 */ /* 0x000fea0003800000 */
[----:B------:R0:W-:Y:S01]  /*0910*/  STS [UR5], R11 ;  /* 0x0000000bff007988 */ /* 0x0001e20008000805 */
[----:B------:R-:W1:Y:S01]  /*0920*/  LDC R17, c[0x0][0x390] ;  /* 0x0000e400ff117b82 */ /* 0x000e620000000800 */
[----:B------:R-:W-:Y:S02]  /*0930*/  IMAD.MOV.U32 R7, RZ, RZ, RZ ;  /* 0x000000ffff077224 */ /* 0x000fe400078e00ff */
[----:B------:R-:W-:Y:S02]  /*0940*/  IMAD.MOV.U32 R8, RZ, RZ, 0x1 ;  /* 0x00000001ff087424 */ /* 0x000fe400078e00ff */
[----:B------:R-:W-:-:S07]  /*0950*/  IMAD.MOV.U32 R9, RZ, RZ, RZ ;  /* 0x000000ffff097224 */ /* 0x000fce00078e00ff */
.L_x_18:
[----:B---3--:R-:W-:Y:S02]  /*0960*/  LEA R10, R8, UR5, 0x2 ;  /* 0x00000005080a7c11 */ /* 0x008fe4000f8e10ff */
[----:B------:R-:W-:Y:S02]  /*0970*/  LEA R16, R9, UR5, 0x2 ;  /* 0x0000000509107c11 */ /* 0x000fe4000f8e10ff */
[----:B0-----:R-:W-:Y:S02]  /*0980*/  IADD3 R11, PT, PT, R7, 0x2, RZ ;  /* 0x00000002070b7810 */ /* 0x001fe40007ffe0ff */
[----:B------:R-:W-:Y:S02]  /*0990*/  LDS R10, [R10] ;  /* 0x000000000a0a7984 */ /* 0x000fe40000000800 */
[----:B-1----:R-:W-:Y:S02]  /*09a0*/  ISETP.GE.U32.AND P1, PT, R11, R17, PT ;  /* 0x000000110b00720c */ /* 0x002fe40003f26070 */
[----:B------:R-:W0:Y:S11]  /*09b0*/  LDS R15, [R16] ;  /* 0x00000000100f7984 */ /* 0x000e360000000800 */
[----:B------:R-:W-:-:S06]  /*09c0*/  @!P1 LEA R7, R7, UR5, 0x2 ;  /* 0x0000000507079c11 */ /* 0x000fcc000f8e10ff */
[----:B------:R-:W-:Y:S01]  /*09d0*/  @!P1 LDS R7, [R7+0x8] ;  /* 0x0000080007079984 */ /* 0x000fe20000000800 */
[----:B0-----:R-:W-:-:S04]  /*09e0*/  FSETP.GEU.AND P0, PT, R10, R15, PT ;  /* 0x0000000f0a00720b */ /* 0x001fc80003f0e000 */
        /* <DEDUP_REMOVED lines=16> */
.L_x_16:
[----:B------:R-:W0:Y:S01]  /*0af0*/  LDCU UR5, c[0x0][0x388] ;  /* 0x00007100ff0577ac */ /* 0x000e220008000800 */
[----:B------:R-:W-:-:S04]  /*0b00*/  UIADD3 UR4, UPT, UPT, UR4, 0x1, URZ ;  /* 0x0000000104047890 */ /* 0x000fc8000fffe0ff */
[----:B0-----:R-:W-:-:S09]  /*0b10*/  UISETP.NE.AND UP0, UPT, UR4, UR5, UPT ;  /* 0x000000050400728c */ /* 0x001fd2000bf05270 */
[----:B------:R-:W-:Y:S05]  /*0b20*/  BRA.U !UP0, `(.L_x_13) ;  /* 0x00000009084c7547 */ /* 0x000fea000b800000 */
[----:B------:R-:W-:Y:S05]  /*0b30*/  BRA `(.L_x_19) ;  /* 0xfffffff800947947 */ /* 0x000fea000383ffff */
.L_x_14:
[----:B------:R-:W-:Y:S01]  /*0b40*/  UISETP.GE.U32.AND UP0, UPT, UR6, 0x4, UPT ;  /* 0x000000040600788c */ /* 0x000fe2000bf06070 */
[----:B012--5:R-:W-:Y:S01]  /*0b50*/  IMAD.MOV.U32 R10, RZ, RZ, R0 ;  /* 0x000000ffff0a7224 */ /* 0x027fe200078e0000 */
[----:B------:R-:W-:Y:S01]  /*0b60*/  ULOP3.LUT UR5, UR6, 0x3, URZ, 0xc0, !UPT ;  /* 0x0000000306057892 */ /* 0x000fe2000f8ec0ff */
[----:B------:R-:W-:-:S06]  /*0b70*/  UMOV UR4, URZ ;  /* 0x000000ff00047c82 */ /* 0x000fcc0008000000 */
[----:B------:R-:W-:Y:S05]  /*0b80*/  BRA.U !UP0, `(.L_x_20) ;  /* 0x0000000508b07547 */ /* 0x000fea000b800000 */
[----:B------:R-:W0:Y:S01]  /*0b90*/  LDCU.64 UR8, c[0x0][0x380] ;  /* 0x00007000ff0877ac */ /* 0x000e220008000a00 */
[----:B------:R-:W-:Y:S02]  /*0ba0*/  IMAD.MOV.U32 R9, RZ, RZ, R5 ;  /* 0x000000ffff097224 */ /* 0x000fe400078e0005 */
[----:B------:R-:W-:Y:S01]  /*0bb0*/  IMAD.MOV.U32 R10, RZ, RZ, R0 ;  /* 0x000000ffff0a7224 */ /* 0x000fe200078e0000 */
[----:B------:R-:W-:-:S04]  /*0bc0*/  ULOP3.LUT UR4, UR6, 0xfffffffc, URZ, 0xc0, !UPT ;  /* 0xfffffffc06047892 */ /* 0x000fc8000f8ec0ff */
[----:B------:R-:W-:Y:S02]  /*0bd0*/  UIADD3 UR12, UPT, UPT, -UR4, URZ, URZ ;  /* 0x000000ff040c7290 */ /* 0x000fe4000fffe1ff */
[----:B0-----:R-:W-:-:S04]  /*0be0*/  UIADD3 UR6, UP0, UPT, UR8, 0x8, URZ ;  /* 0x0000000808067890 */ /* 0x001fc8000ff1e0ff */
[----:B------:R-:W-:-:S12]  /*0bf0*/  UIADD3.X UR7, UPT, UPT, URZ, UR9, URZ, UP0, !UPT ;  /* 0x00000009ff077290 */ /* 0x000fd800087fe4ff */
.L_x_30:
[----:B------:R-:W-:Y:S02]  /*0c00*/  IMAD.U32 R6, RZ, RZ, UR6 ;  /* 0x00000006ff067e24 */ /* 0x000fe4000f8e00ff */
[----:B--23--:R-:W-:Y:S02]  /*0c10*/  IMAD.U32 R7, RZ, RZ, UR7 ;  /* 0x00000007ff077e24 */ /* 0x00cfe4000f8e00ff */
[----:B------:R-:W-:-:S05]  /*0c20*/  IMAD.WIDE R6, R9, 0x4, R6 ;  /* 0x0000000409067825 */ /* 0x000fca00078e0206 */
[----:B01----:R-:W2:Y:S01]  /*0c30*/  LDG.E R11, desc[UR10][R6.64+-0x8] ;  /* 0xfffff80a060b7981 */ /* 0x003ea2000c1e1900 */
[----:B------:R-:W-:-:S04]  /*0c40*/  UIADD3 UR12, UPT, UPT, UR12, 0x4, URZ ;  /* 0x000000040c0c7890 */ /* 0x000fc8000fffe0ff */
[----:B------:R-:W-:Y:S01]  /*0c50*/  UISETP.NE.AND UP0, UPT, UR12, URZ, UPT ;  /* 0x000000ff0c00728c */ /* 0x000fe2000bf05270 */
[----:B--2---:R-:W-:-:S13]  /*0c60*/  FSETP.GEU.AND P0, PT, R11, R4, PT ;  /* 0x000000040b00720b */ /* 0x004fda0003f0e000 */
[----:B------:R-:W-:Y:S05]  /*0c70*/  @P0 BRA `(.L_x_21) ;  /* 0x0000000000200947 */ /* 0x000fea0003800000 */
[----:B------:R-:W0:Y:S01]  /*0c80*/  S2UR UR9, SR_CgaCtaId ;  /* 0x00000000000979c3 */ /* 0x000e220000008800 */
[----:B------:R-:W-:Y:S02]  /*0c90*/  UMOV UR8, 0x400 ;  /* 0x0000040000087882 */ /* 0x000fe40000000000 */
[----:B0-----:R-:W-:-:S09]  /*0ca0*/  ULEA UR8, UR9, UR8, 0x18 ;  /* 0x0000000809087291 */ /* 0x001fd2000f8ec0ff */
[----:B------:R-:W0:Y:S02]  /*0cb0*/  LDS R8, [UR8] ;  /* 0x00000008ff087984 */ /* 0x000e240008000800 */
[----:B0-----:R-:W-:-:S13]  /*0cc0*/  FSETP.GEU.AND P0, PT, R11, R8, PT ;  /* 0x000000080b00720b */ /* 0x001fda0003f0e000 */
[----:B------:R-:W-:Y:S05]  /*0cd0*/  @!P0 BRA `(.L_x_22) ;  /* 0x0000000000408947 */ /* 0x000fea0003800000 */
[----:B------:R0:W-:Y:S01]  /*0ce0*/  STS [UR8], R11 ;  /* 0x0000000bff007988 */ /* 0x0001e20008000808 */
[----:B------:R-:W-:Y:S05]  /*0cf0*/  BRA `(.L_x_22) ;  /* 0x0000000000387947 */ /* 0x000fea0003800000 */
.L_x_21:
[----:B------:R-:W-:-:S13]  /*0d00*/  FSETP.NEU.AND P0, PT, R11, R4, PT ;  /* 0x000000040b00720b */ /* 0x000fda0003f0d000 */
[----:B------:R-:W-:Y:S05]  /*0d10*/  @P0 BRA `(.L_x_22) ;  /* 0x0000000000300947 */ /* 0x000fea0003800000 */
[----:B------:R-:W-:-:S13]  /*0d20*/  ISETP.NE.AND P0, PT, R10, RZ, PT ;  /* 0x000000ff0a00720c */ /* 0x000fda0003f05270 */
[----:B------:R-:W-:Y:S05]  /*0d30*/  @P0 BRA `(.L_x_23) ;  /* 0x0000000000240947 */ /* 0x000fea0003800000 */
[----:B------:R-:W0:Y:S01]  /*0d40*/  S2UR UR9, SR_CgaCtaId ;  /* 0x00000000000979c3 */ /* 0x000e220000008800 */
[----:B------:R-:W-:Y:S01]  /*0d50*/  UMOV UR8, 0x400 ;  /* 0x0000040000087882 */ /* 0x000fe20000000000 */
[----:B------:R-:W-:Y:S01]  /*0d60*/  IMAD.MOV.U32 R10, RZ, RZ, RZ ;  /* 0x000000ffff0a7224 */ /* 0x000fe200078e00ff */
[----:B0-----:R-:W-:-:S09]  /*0d70*/  ULEA UR8, UR9, UR8, 0x18 ;  /* 0x0000000809087291 */ /* 0x001fd2000f8ec0ff */
[----:B------:R-:W0:Y:S02]  /*0d80*/  LDS R8, [UR8] ;  /* 0x00000008ff087984 */ /* 0x000e240008000800 */
[----:B0-----:R-:W-:-:S13]  /*0d90*/  FSETP.GEU.AND P0, PT, R11, R8, PT ;  /* 0x000000080b00720b */ /* 0x001fda0003f0e000 */
[----:B------:R-:W-:Y:S05]  /*0da0*/  @!P0 BRA `(.L_x_22) ;  /* 0x00000000000c8947 */ /* 0x000fea0003800000 */
[----:B------:R1:W-:Y:S01]  /*0db0*/  STS [UR8], R11 ;  /* 0x0000000bff007988 */ /* 0x0003e20008000808 */
[----:B------:R-:W-:Y:S05]  /*0dc0*/  BRA `(.L_x_22) ;  /* 0x0000000000047947 */ /* 0x000fea0003800000 */
.L_x_23:
[----:B------:R-:W-:-:S07]  /*0dd0*/  VIADD R10, R10, 0xffffffff ;  /* 0xffffffff0a0a7836 */ /* 0x000fce0000000000 */
.L_x_22:
[----:B01----:R-:W2:Y:S02]  /*0de0*/  LDG.E R11, desc[UR10][R6.64+-0x4] ;  /* 0xfffffc0a060b7981 */ /* 0x003ea4000c1e1900 */
[----:B--2---:R-:W-:-:S13]  /*0df0*/  FSETP.GEU.AND P0, PT, R11, R4, PT ;  /* 0x000000040b00720b */ /* 0x004fda0003f0e000 */
[----:B------:R-:W-:Y:S05]  /*0e00*/  @!P0 BRA `(.L_x_24) ;  /* 0x0000000000388947 */ /* 0x000fea0003800000 */
[----:B------:R-:W-:-:S13]  /*0e10*/  FSETP.NEU.AND P0, PT, R11, R4, PT ;  /* 0x000000040b00720b */ /* 0x000fda0003f0d000 */
[----:B------:R-:W-:Y:S05]  /*0e20*/  @P0 BRA `(.L_x_25) ;  /* 0x0000000000480947 */ /* 0x000fea0003800000 */
[----:B------:R-:W-:-:S13]  /*0e30*/  ISETP.NE.AND P0, PT, R10, RZ, PT ;  /* 0x000000ff0a00720c */ /* 0x000fda0003f05270 */
[----:B------:R-:W-:Y:S01]  /*0e40*/  @P0 VIADD R10, R10, 0xffffffff ;  /* 0xffffffff0a0a0836 */ /* 0x000fe20000000000 */
[----:B------:R-:W-:Y:S06]  /*0e50*/  @P0 BRA `(.L_x_25) ;  /* 0x00000000003c0947 */ /* 0x000fec0003800000 */
        /* <DEDUP_REMOVED lines=9> */
.L_x_24:
[----:B------:R-:W0:Y:S01]  /*0ef0*/  S2UR UR9, SR_CgaCtaId ;  /* 0x00000000000979c3 */ /* 0x000e220000008800 */
[----:B------:R-:W-:Y:S02]  /*0f00*/  UMOV UR8, 0x400 ;  /* 0x0000040000087882 */ /* 0x000fe40000000000 */
[----:B0-----:R-:W-:-:S09]  /*0f10*/  ULEA UR8, UR9, UR8, 0x18 ;  /* 0x0000000809087291 */ /* 0x001fd2000f8ec0ff */
[----:B------:R-:W0:Y:S02]  /*0f20*/  LDS R8, [UR8] ;  /* 0x00000008ff087984 */ /* 0x000e240008000800 */
[----:B0-----:R-:W-:-:S13]  /*0f30*/  FSETP.GEU.AND P0, PT, R11, R8, PT ;  /* 0x000000080b00720b */ /* 0x001fda0003f0e000 */
[----:B------:R1:W-:Y:S02]  /*0f40*/  @P0 STS [UR8], R11 ;  /* 0x0000000bff000988 */ /* 0x0003e40008000808 */
.L_x_25:
[----:B01----:R-:W2:Y:S02]  /*0f50*/  LDG.E R11, desc[UR10][R6.64] ;  /* 0x0000000a060b7981 */ /* 0x003ea4000c1e1900 */
        /* <DEDUP_REMOVED lines=16> */
.L_x_26:
[----:B------:R-:W0:Y:S01]  /*1060*/  S2UR UR9, SR_CgaCtaId ;  /* 0x00000000000979c3 */ /* 0x000e220000008800 */
[----:B------:R-:W-:Y:S02]  /*1070*/  UMOV UR8, 0x400 ;  /* 0x0000040000087882 */ /* 0x000fe40000000000 */
[----:B0-----:R-:W-:-:S09]  /*1080*/  ULEA UR8, UR9, UR8, 0x18 ;  /* 0x0000000809087291 */ /* 0x001fd2000f8ec0ff */
[----:B------:R-:W0:Y:S02]  /*1090*/  LDS R8, [UR8] ;  /* 0x00000008ff087984 */ /* 0x000e240008000800 */
[----:B0-----:R-:W-:-:S13]  /*10a0*/  FSETP.GEU.AND P0, PT, R11, R8, PT ;  /* 0x000000080b00720b */ /* 0x001fda0003f0e000 */
[----:B------:R1:W-:Y:S02]  /*10b0*/  @P0 STS [UR8], R11 ;  /* 0x0000000bff000988 */ /* 0x0003e40008000808 */
.L_x_27:
[----:B------:R-:W2:Y:S02]  /*10c0*/  LDG.E R7, desc[UR10][R6.64+0x4] ;  /* 0x0000040a06077981 */ /* 0x000ea4000c1e1900 */
[----:B--2---:R-:W-:-:S13]  /*10d0*/  FSETP.GEU.AND P0, PT, R7, R4, PT ;  /* 0x000000040700720b */ /* 0x004fda0003f0e000 */
[----:B------:R-:W-:Y:S05]  /*10e0*/  @!P0 BRA `(.L_x_28) ;  /* 0x0000000000388947 */ /* 0x000fea0003800000 */
[----:B------:R-:W-:-:S13]  /*10f0*/  FSETP.NEU.AND P0, PT, R7, R4, PT ;  /* 0x000000040700720b */ /* 0x000fda0003f0d000 */
[----:B------:R-:W-:Y:S05]  /*1100*/  @P0 BRA `(.L_x_29) ;  /* 0x0000000000480947 */ /* 0x000fea0003800000 */
[----:B------:R-:W-:-:S13]  /*1110*/  ISETP.NE.AND P0, PT, R10, RZ, PT ;  /* 0x000000ff0a00720c */ /* 0x000fda0003f05270 */
[----:B------:R-:W-:Y:S01]  /*1120*/  @P0 VIADD R10, R10, 0xffffffff ;  /* 0xffffffff0a0a0836 */ /* 0x000fe20000000000 */
[----:B------:R-:W-:Y:S06]  /*1130*/  @P0 BRA `(.L_x_29) ;  /* 0x00000000003c0947 */ /* 0x000fec0003800000 */
[----:B------:R-:W2:Y:S01]  /*1140*/  S2UR UR9, SR_CgaCtaId ;  /* 0x00000000000979c3 */ /* 0x000ea20000008800 */
[----:B------:R-:W-:Y:S01]  /*1150*/  UMOV UR8, 0x400 ;  /* 0x0000040000087882 */ /* 0x000fe20000000000 */
[----:B------:R-:W-:Y:S01]  /*1160*/  IMAD.MOV.U32 R10, RZ, RZ, RZ ;  /* 0x000000ffff0a7224 */ /* 0x000fe200078e00ff */
[----:B--2---:R-:W-:-:S09]  /*1170*/  ULEA UR8, UR9, UR8, 0x18 ;  /* 0x0000000809087291 */ /* 0x004fd2000f8ec0ff */
[----:B------:R-:W2:Y:S02]  /*1180*/  LDS R6, [UR8] ;  /* 0x00000008ff067984 */ /* 0x000ea40008000800 */
[----:B--2---:R-:W-:-:S13]  /*1190*/  FSETP.GEU.AND P0, PT, R7, R6, PT ;  /* 0x000000060700720b */ /* 0x004fda0003f0e000 */
[----:B------:R-:W-:Y:S05]  /*11a0*/  @!P0 BRA `(.L_x_29) ;  /* 0x0000000000208947 */ /* 0x000fea0003800000 */
[----:B------:R3:W-:Y:S01]  /*11b0*/  STS [UR8], R7 ;  /* 0x00000007ff007988 */ /* 0x0007e20008000808 */
[----:B------:R-:W-:Y:S05]  /*11c0*/  BRA `(.L_x_29) ;  /* 0x0000000000187947 */ /* 0x000fea0003800000 */
.L_x_28:
[----:B------:R-:W2:Y:S01]  /*11d0*/  S2UR UR9, SR_CgaCtaId ;  /* 0x00000000000979c3 */ /* 0x000ea20000008800 */
[----:B------:R-:W-:Y:S02]  /*11e0*/  UMOV UR8, 0x400 ;  /* 0x0000040000087882 */ /* 0x000fe40000000000 */
[----:B--2---:R-:W-:-:S09]  /*11f0*/  ULEA UR8, UR9, UR8, 0x18 ;  /* 0x0000000809087291 */ /* 0x004fd2000f8ec0ff */
[----:B------:R-:W2:Y:S02]  /*1200*/  LDS R6, [UR8] ;  /* 0x00000008ff067984 */ /* 0x000ea40008000800 */
[----:B--2---:R-:W-:-:S13]  /*1210*/  FSETP.GEU.AND P0, PT, R7, R6, PT ;  /* 0x000000060700720b */ /* 0x004fda0003f0e000 */
[----:B------:R2:W-:Y:S02]  /*1220*/  @P0 STS [UR8], R7 ;  /* 0x00000007ff000988 */ /* 0x0005e40008000808 */
.L_x_29:
[----:B------:R-:W-:Y:S01]  /*1230*/  VIADD R9, R9, 0x4 ;  /* 0x0000000409097836 */ /* 0x000fe20000000000 */
[----:B------:R-:W-:Y:S06]  /*1240*/  BRA.U UP0, `(.L_x_30) ;  /* 0xfffffff9006c7547 */ /* 0x000fec000b83ffff */
.L_x_20:
[----:B------:R-:W-:-:S09]  /*1250*/  UISETP.NE.AND UP0, UPT, UR5, URZ, UPT ;  /* 0x000000ff0500728c */ /* 0x000fd2000bf05270 */
[----:B------:R-:W-:Y:S05]  /*1260*/  BRA.U !UP0, `(.L_x_13) ;  /* 0x00000001087c7547 */ /* 0x000fea000b800000 */
[----:B------:R-:W4:Y:S01]  /*1270*/  LDC.64 R8, c[0x0][0x380] ;  /* 0x0000e000ff087b82 */ /* 0x000f220000000a00 */
[----:B------:R-:W-:Y:S01]  /*1280*/  VIADD R5, R5, UR4 ;  /* 0x0000000405057c36 */ /* 0x000fe20008000000 */
[----:B------:R-:W-:-:S12]  /*1290*/  UIADD3 UR5, UPT, UPT, -UR5, URZ, URZ ;  /* 0x000000ff05057290 */ /* 0x000fd8000fffe1ff */
.L_x_33:
[----:B--234-:R-:W-:-:S06]  /*12a0*/  IMAD.WIDE R6, R5, 0x4, R8 ;  /* 0x0000000405067825 */ /* 0x01cfcc00078e0208 */
[----:B------:R-:W2:Y:S01]  /*12b0*/  LDG.E R7, desc[UR10][R6.64] ;  /* 0x0000000a06077981 */ /* 0x000ea2000c1e1900 */
[----:B------:R-:W-:-:S04]  /*12c0*/  UIADD3 UR5, UPT, UPT, UR5, 0x1, URZ ;  /* 0x0000000105057890 */ /* 0x000fc8000fffe0ff */
[----:B------:R-:W-:Y:S01]  /*12d0*/  UISETP.NE.AND UP0, UPT, UR5, URZ, UPT ;  /* 0x000000ff0500728c */ /* 0x000fe2000bf05270 */
        /* <DEDUP_REMOVED lines=16> */
.L_x_31:
[----:B------:R-:W2:Y:S01]  /*13e0*/  S2UR UR6, SR_CgaCtaId ;  /* 0x00000000000679c3 */ /* 0x000ea20000008800 */
[----:B------:R-:W-:Y:S02]  /*13f0*/  UMOV UR4, 0x400 ;  /* 0x0000040000047882 */ /* 0x000fe40000000000 */
[----:B--2---:R-:W-:-:S09]  /*1400*/  ULEA UR4, UR6, UR4, 0x18 ;  /* 0x0000000406047291 */ /* 0x004fd2000f8ec0ff */
[----:B------:R-:W2:Y:S02]  /*1410*/  LDS R6, [UR4] ;  /* 0x00000004ff067984 */ /* 0x000ea40008000800 */
[----:B--2---:R-:W-:-:S13]  /*1420*/  FSETP.GEU.AND P0, PT, R7, R6, PT ;  /* 0x000000060700720b */ /* 0x004fda0003f0e000 */
[----:B------:R2:W-:Y:S02]  /*1430*/  @P0 STS [UR4], R7 ;  /* 0x00000007ff000988 */ /* 0x0005e40008000804 */
.L_x_32:
[----:B------:R-:W-:Y:S01]  /*1440*/  VIADD R5, R5, 0x1 ;  /* 0x0000000105057836 */ /* 0x000fe20000000000 */
[----:B------:R-:W-:Y:S06]  /*1450*/  BRA.U UP0, `(.L_x_33) ;  /* 0xfffffffd00907547 */ /* 0x000fec000b83ffff */
.L_x_13:
[----:B------:R-:W4:Y:S01]  /*1460*/  S2R R5, SR_CgaCtaId ;  /* 0x0000000000057919 */ /* 0x000f220000008800 */
[----:B--2---:R-:W-:Y:S01]  /*1470*/  MOV R14, 0x400 ;  /* 0x00000400000e7802 */ /* 0x004fe20000000f00 */
[----:B---3--:R-:W2:Y:S02]  /*1480*/  LDC R15, c[0x0][0x390] ;  /* 0x0000e400ff0f7b82 */ /* 0x008ea40000000800 */
[----:B--2---:R-:W-:Y:S02]  /*1490*/  ISETP.NE.AND P1, PT, R15, RZ, PT ;  /* 0x000000ff0f00720c */ /* 0x004fe40003f25270 */
[----:B----4-:R-:W-:-:S05]  /*14a0*/  LEA R14, R5, R14, 0x18 ;  /* 0x0000000e050e7211 */ /* 0x010fca00078ec0ff */
[----:B------:R-:W2:Y:S02]  /*14b0*/  LDS R17, [R14] ;  /* 0x000000000e117984 */ /* 0x000ea40000000800 */
[----:B--2--5:R-:W-:-:S04]  /*14c0*/  FSETP.NEU.AND P0, PT, R4, R17, PT ;  /* 0x000000110400720b */ /* 0x024fc80003f0d000 */
[----:B------:R-:W-:Y:S02]  /*14d0*/  FSEL R17, R4, R17, !P0 ;  /* 0x0000001104117208 */ /* 0x000fe40004000000 */
[----:B------:R-:W-:Y:S01]  /*14e0*/  SEL R21, R0, RZ, !P0 ;  /* 0x000000ff00157207 */ /* 0x000fe20004000000 */
[----:B------:R-:W-:Y:S06]  /*14f0*/  @!P1 BRA `(.L_x_34) ;  /* 0x00000004003c9947 */ /* 0x000fec0003800000 */
[C---:B------:R-:W-:Y:S01]  /*1500*/  ISETP.GE.U32.AND P1, PT, R15.reuse, 0x8, PT ;  /* 0x000000080f00780c */ /* 0x040fe20003f26070 */
[----:B------:R-:W-:Y:S01]  /*1510*/  IMAD.MOV.U32 R19, RZ, RZ, RZ ;  /* 0x000000ffff137224 */ /* 0x000fe200078e00ff */
[----:B------:R-:W-:-:S04]  /*1520*/  LOP3.LUT R18, R15, 0x7, RZ, 0xc0, !PT ;  /* 0x000000070f127812 */ /* 0x000fc800078ec0ff */
[----:B------:R-:W-:-:S07]  /*1530*/  ISETP.NE.AND P0, PT, R18, RZ, PT ;  /* 0x000000ff1200720c */ /* 0x000fce0003f05270 */
[----:B------:R-:W-:Y:S06]  /*1540*/  @!P1 BRA `(.L_x_35) ;  /* 0x0000000000849947 */ /* 0x000fec0003800000 */
[----:B------:R-:W-:Y:S01]  /*1550*/  LOP3.LUT R19, R15, 0xfffffff8, RZ, 0xc0, !PT ;  /* 0xfffffff80f137812 */ /* 0x000fe200078ec0ff */
[----:B------:R-:W-:-:S04]  /*1560*/  VIADD R0, R14, 0x10 ;  /* 0x000000100e007836 */ /* 0x000fc80000000000 */
[----:B------:R-:W-:-:S07]  /*1570*/  IMAD.MOV R16, RZ, RZ, -R19 ;  /* 0x000000ffff107224 */ /* 0x000fce00078e0a13 */
.L_x_36:
[----:B------:R-:W2:Y:S01]  /*1580*/  LDS.128 R4, [R0+-0x10] ;  /* 0xfffff00000047984 */ /* 0x000ea20000000c00 */
[----:B------:R-:W-:-:S03]  /*1590*/  VIADD R16, R16, 0x8 ;  /* 0x0000000810107836 */ /* 0x000fc60000000000 */
[----:B01----:R0:W1:Y:S02]  /*15a0*/  LDS.128 R8, [R0] ;  /* 0x0000000000087984 */ /* 0x0030640000000c00 */
[----:B0-----:R-:W-:Y:S01]  /*15b0*/  VIADD R0, R0, 0x20 ;  /* 0x0000002000007836 */ /* 0x001fe20000000000 */
[----:B--2---:R-:W-:Y:S01]  /*15c0*/  FSETP.NEU.AND P1, PT, R17, R4, PT ;  /* 0x000000041100720b */ /* 0x004fe20003f2d000 */
[----:B------:R-:W-:Y:S01]  /*15d0*/  VIADD R4, R21, 0x1 ;  /* 0x0000000115047836 */ /* 0x000fe20000000000 */
[----:B------:R-:W-:-:S11]  /*15e0*/  FSETP.NEU.AND P2, PT, R17, R5, PT ;  /* 0x000000051100720b */ /* 0x000fd60003f4d000 */
[----:B------:R-:W-:Y:S02]  /*15f0*/  @P1 IADD3 R4, PT, PT, R21, RZ, RZ ;  /* 0x000000ff15041210 */ /* 0x000fe40007ffe0ff */
[----:B------:R-:W-:-:S03]  /*1600*/  FSETP.NEU.AND P1, PT, R17, R6, PT ;  /* 0x000000061100720b */ /* 0x000fc60003f2d000 */
[----:B------:R-:W-:Y:S02]  /*1610*/  VIADD R5, R4, 0x1 ;  /* 0x0000000104057836 */ /* 0x000fe40000000000 */
[----:B------:R-:W-:Y:S01]  /*1620*/  @P2 IMAD.MOV R5, RZ, RZ, R4 ;  /* 0x000000ffff052224 */ /* 0x000fe200078e0204 */
[----:B------:R-:W-:-:S03]  /*1630*/  FSETP.NEU.AND P2, PT, R17, R7, PT ;  /* 0x000000071100720b */ /* 0x000fc60003f4d000 */
[----:B------:R-:W-:-:S04]  /*1640*/  VIADD R4, R5, 0x1 ;  /* 0x0000000105047836 */ /* 0x000fc80000000000 */
[----:B------:R-:W-:Y:S01]  /*1650*/  @P1 IMAD.MOV R4, RZ, RZ, R5 ;  /* 0x000000ffff041224 */ /* 0x000fe200078e0205 */
[----:B-1----:R-:W-:-:S03]  /*1660*/  FSETP.NEU.AND P1, PT, R17, R8, PT ;  /* 0x000000081100720b */ /* 0x002fc60003f2d000 */
[----:B------:R-:W-:Y:S02]  /*1670*/  VIADD R5, R4, 0x1 ;  /* 0x0000000104057836 */ /* 0x000fe40000000000 */
[----:B------:R-:W-:Y:S01]  /*1680*/  @P2 IMAD.MOV R5, RZ, RZ, R4 ;  /* 0x000000ffff052224 */ /* 0x000fe200078e0204 */
[----:B------:R-:W-:-:S03]  /*1690*/  FSETP.NEU.AND P2, PT, R17, R9, PT ;  /* 0x000000091100720b */ /* 0x000fc60003f4d000 */
[----:B------:R-:W-:-:S04]  /*16a0*/  VIADD R4, R5, 0x1 ;  /* 0x0000000105047836 */ /* 0x000fc80000000000 */
[----:B------:R-:W-:Y:S01]  /*16b0*/  @P1 IMAD.MOV R4, RZ, RZ, R5 ;  /* 0x000000ffff041224 */ /* 0x000fe200078e0205 */
[----:B------:R-:W-:-:S03]  /*16c0*/  FSETP.NEU.AND P1, PT, R17, R10, PT ;  /* 0x0000000a1100720b */ /* 0x000fc60003f2d000 */
[----:B------:R-:W-:Y:S02]  /*16d0*/  VIADD R5, R4, 0x1 ;  /* 0x0000000104057836 */ /* 0x000fe40000000000 */
[----:B------:R-:W-:Y:S01]  /*16e0*/  @P2 IMAD.MOV R5, RZ, RZ, R4 ;  /* 0x000000ffff052224 */ /* 0x000fe200078e0204 */
[----:B------:R-:W-:-:S03]  /*16f0*/  FSETP.NEU.AND P2, PT, R17, R11, PT ;  /* 0x0000000b1100720b */ /* 0x000fc60003f4d000 */
[----:B------:R-:W-:-:S04]  /*1700*/  VIADD R4, R5, 0x1 ;  /* 0x0000000105047836 */ /* 0x000fc80000000000 */
[----:B------:R-:W-:Y:S02]  /*1710*/  @P1 IADD3 R4, PT, PT, R5, RZ, RZ ;  /* 0x000000ff05041210 */ /* 0x000fe40007ffe0ff */
[----:B------:R-:W-:-:S03]  /*1720*/  ISETP.NE.AND P1, PT, R16, RZ, PT ;  /* 0x000000ff1000720c */ /* 0x000fc60003f25270 */
[----:B------:R-:W-:Y:S02]  /*1730*/  VIADD R21, R4, 0x1 ;  /* 0x0000000104157836 */ /* 0x000fe40000000000 */
[----:B------:R-:W-:-:S08]  /*1740*/  @P2 IMAD.MOV R21, RZ, RZ, R4 ;  /* 0x000000ffff152224 */ /* 0x000fd000078e0204 */
[----:B------:R-:W-:Y:S05]  /*1750*/  @P1 BRA `(.L_x_36) ;  /* 0xfffffffc00881947 */ /* 0x000fea000383ffff */
.L_x_35:
[----:B------:R-:W-:Y:S05]  /*1760*/  @!P0 BRA `(.L_x_34) ;  /* 0x0000000000a08947 */ /* 0x000fea0003800000 */
[----:B------:R-:W-:Y:S02]  /*1770*/  ISETP.GE.U32.AND P1, PT, R18, 0x4, PT ;  /* 0x000000041200780c */ /* 0x000fe40003f26070 */
[----:B01----:R-:W-:-:S04]  /*1780*/  LOP3.LUT R8, R15, 0x3, RZ, 0xc0, !PT ;  /* 0x000000030f087812 */ /* 0x003fc800078ec0ff */
[----:B------:R-:W-:-:S07]  /*1790*/  ISETP.NE.AND P0, PT, R8, RZ, PT ;  /* 0x000000ff0800720c */ /* 0x000fce0003f05270 */
[----:B------:R-:W-:Y:S06]  /*17a0*/  @!P1 BRA `(.L_x_37) ;  /* 0x0000000000409947 */ /* 0x000fec0003800000 */
[C---:B------:R-:W-:Y:S02]  /*17b0*/  IMAD R0, R19.reuse, 0x4, R14 ;  /* 0x0000000413007824 */ /* 0x040fe400078e020e */
[----:B------:R-:W-:-:S03]  /*17c0*/  VIADD R19, R19, 0x4 ;  /* 0x0000000413137836 */ /* 0x000fc60000000000 */
[----:B------:R-:W0:Y:S04]  /*17d0*/  LDS.64 R4, [R0] ;  /* 0x0000000000047984 */ /* 0x000e280000000a00 */
[----:B------:R-:W1:Y:S01]  /*17e0*/  LDS.64 R6, [R0+0x8] ;  /* 0x0000080000067984 */ /* 0x000e620000000a00 */
[----:B0-----:R-:W-:Y:S01]  /*17f0*/  FSETP.NEU.AND P2, PT, R17, R4, PT ;  /* 0x000000041100720b */ /* 0x001fe20003f4d000 */
[----:B------:R-:W-:Y:S01]  /*1800*/  VIADD R4, R21, 0x1 ;  /* 0x0000000115047836 */ /* 0x000fe20000000000 */
[----:B------:R-:W-:-:S11]  /*1810*/  FSETP.NEU.AND P1, PT, R17, R5, PT ;  /* 0x000000051100720b */ /* 0x000fd60003f2d000 */
[----:B------:R-:W-:Y:S01]  /*1820*/  @P2 IMAD.MOV R4, RZ, RZ, R21 ;  /* 0x000000ffff042224 */ /* 0x000fe200078e0215 */
[----:B-1----:R-:W-:-:S03]  /*1830*/  FSETP.NEU.AND P2, PT, R17, R6, PT ;  /* 0x000000061100720b */ /* 0x002fc60003f4d000 */
[----:B------:R-:W-:Y:S02]  /*1840*/  VIADD R5, R4, 0x1 ;  /* 0x0000000104057836 */ /* 0x000fe40000000000 */
[----:B------:R-:W-:Y:S01]  /*1850*/  @P1 IMAD.MOV R5, RZ, RZ, R4 ;  /* 0x000000ffff051224 */ /* 0x000fe200078e0204 */
[----:B------:R-:W-:-:S03]  /*1860*/  FSETP.NEU.AND P1, PT, R17, R7, PT ;  /* 0x000000071100720b */ /* 0x000fc60003f2d000 */
[----:B------:R-:W-:-:S04]  /*1870*/  VIADD R4, R5, 0x1 ;  /* 0x0000000105047836 */ /* 0x000fc80000000000 */
[----:B------:R-:W-:-:S04]  /*1880*/  @P2 IMAD.MOV R4, RZ, RZ, R5 ;  /* 0x000000ffff042224 */ /* 0x000fc800078e0205 */
[C---:B------:R-:W-:Y:S02]  /*1890*/  VIADD R21, R4.reuse, 0x1 ;  /* 0x0000000104157836 */ /* 0x040fe40000000000 */
[----:B------:R-:W-:-:S07]  /*18a0*/  @P1 IADD3 R21, PT, PT, R4, RZ, RZ ;  /* 0x000000ff04151210 */ /* 0x000fce0007ffe0ff */
.L_x_37:
[----:B------:R-:W-:Y:S05]  /*18b0*/  @!P0 BRA `(.L_x_34) ;  /* 0x00000000004c8947 */ /* 0x000fea0003800000 */
[----:B------:R-:W-:Y:S02]  /*18c0*/  ISETP.NE.AND P1, PT, R8, 0x1, PT ;  /* 0x000000010800780c */ /* 0x000fe40003f25270 */
[----:B------:R-:W-:-:S04]  /*18d0*/  LOP3.LUT R15, R15, 0x1, RZ, 0xc0, !PT ;  /* 0x000000010f0f7812 */ /* 0x000fc800078ec0ff */
[----:B------:R-:W-:-:S07]  /*18e0*/  ISETP.NE.U32.AND P0, PT, R15, 0x1, PT ;  /* 0x000000010f00780c */ /* 0x000fce0003f05070 */
[----:B------:R-:W-:Y:S06]  /*18f0*/  @!P1 BRA `(.L_x_38) ;  /* 0x0000000000249947 */ /* 0x000fec0003800000 */
[----:B------:R-:W-:Y:S02]  /*1900*/  IMAD R4, R19, 0x4, R14 ;  /* 0x0000000413047824 */ /* 0x000fe400078e020e */
[----:B------:R-:W-:Y:S02]  /*1910*/  VIADD R0, R21, 0x1 ;  /* 0x0000000115007836 */ /* 0x000fe40000000000 */
[----:B------:R-:W-:Y:S02]  /*1920*/  VIADD R19, R19, 0x2 ;  /* 0x0000000213137836 */ /* 0x000fe40000000000 */
[----:B------:R-:W0:Y:S02]  /*1930*/  LDS.64 R4, [R4] ;  /* 0x0000000004047984 */ /* 0x000e240000000a00 */
[C---:B0-----:R-:W-:Y:S02]  /*1940*/  FSETP.NEU.AND P1, PT, R17.reuse, R4, PT ;  /* 0x000000041100720b */ /* 0x041fe40003f2d000 */
[----:B------:R-:W-:-:S11]  /*1950*/  FSETP.NEU.AND P2, PT, R17, R5, PT ;  /* 0x000000051100720b */ /* 0x000fd60003f4d000 */
[----:B------:R-:W-:-:S04]  /*1960*/  @P1 IMAD.MOV R0, RZ, RZ, R21 ;  /* 0x000000ffff001224 */ /* 0x000fc800078e0215 */
[----:B------:R-:W-:Y:S02]  /*1970*/  VIADD R21, R0, 0x1 ;  /* 0x0000000100157836 */ /* 0x000fe40000000000 */
[----:B------:R-:W-:-:S07]  /*1980*/  @P2 IMAD.MOV R21, RZ, RZ, R0 ;  /* 0x000000ffff152224 */ /* 0x000fce00078e0200 */
.L_x_38:
[----:B------:R-:W-:Y:S02]  /*1990*/  @!P0 IMAD R14, R19, 0x4, R14 ;  /* 0x00000004130e8824 */ /* 0x000fe400078e020e */
[----:B------:R-:W-:-:S04]  /*19a0*/  @!P0 VIADD R0, R21, 0x1 ;  /* 0x0000000115008836 */ /* 0x000fc80000000000 */
[----:B------:R-:W0:Y:S02]  /*19b0*/  @!P0 LDS R14, [R14] ;  /* 0x000000000e0e8984 */ /* 0x000e240000000800 */
[----:B0-----:R-:W-:-:S13]  /*19c0*/  FSETP.NEU.AND P1, PT, R17, R14, !P0 ;  /* 0x0000000e1100720b */ /* 0x001fda000472d000 */
[----:B------:R-:W-:-:S04]  /*19d0*/  @P1 IMAD.MOV R0, RZ, RZ, R21 ;  /* 0x000000ffff001224 */ /* 0x000fc800078e0215 */
[----:B------:R-:W-:-:S07]  /*19e0*/  @!P0 IMAD.MOV.U32 R21, RZ, RZ, R0 ;  /* 0x000000ffff158224 */ /* 0x000fce00078e0000 */
.L_x_34:
[----:B------:R-:W-:Y:S04]  /*19f0*/  STG.E desc[UR10][R12.64], R17 ;  /* 0x000000110c007986 */ /* 0x000fe8000c10190a */
[----:B------:R-:W-:Y:S01]  /*1a00*/  STG.E desc[UR10][R2.64], R21 ;  /* 0x0000001502007986 */ /* 0x000fe2000c10190a */
[----:B------:R-:W-:Y:S05]  /*1a10*/  EXIT ;  /* 0x000000000000794d */ /* 0x000fea0003800000 */
.L_x_39:
        /* <DEDUP_REMOVED lines=14> */
.L_x_43:


//--------------------- .text._Z8evaluatePKfjPK10ParametersjPf --------------------------
	.section	.text._Z8evaluatePKfjPK10ParametersjPf,"ax",@progbits
	.align	128
        .global         _Z8evaluatePKfjPK10ParametersjPf
        .type           _Z8evaluatePKfjPK10ParametersjPf,@function
        .size           _Z8evaluatePKfjPK10ParametersjPf,(.L_x_44 - _Z8evaluatePKfjPK10ParametersjPf)
        .other          _Z8evaluatePKfjPK10ParametersjPf,@"STO_CUDA_ENTRY STV_DEFAULT"
_Z8evaluatePKfjPK10ParametersjPf:
.text._Z8evaluatePKfjPK10ParametersjPf:
[----:B------:R-:W-:Y:S01]  /*0000*/  LDC R1, c[0x0][0x37c] ;  /* 0x0000df00ff017b82 */ /* 0x000fe20000000800 */
[----:B------:R-:W0:Y:S07]  /*0010*/  S2R R3, SR_TID.X ;  /* 0x0000000000037919 */ /* 0x000e2e0000002100 */
[----:B------:R-:W0:Y:S01]  /*0020*/  S2UR UR4, SR_CTAID.X ;  /* 0x00000000000479c3 */ /* 0x000e220000002500 */
[----:B------:R-:W1:Y:S07]  /*0030*/  LDCU UR10, c[0x0][0x388] ;  /* 0x00007100ff0a77ac */ /* 0x000e6e0008000800 */
[----:B------:R-:W0:Y:S08]  /*0040*/  LDC R0, c[0x0][0x360] ;  /* 0x0000d800ff007b82 */ /* 0x000e300000000800 */
[----:B------:R-:W2:Y:S08]  /*0050*/  S2UR UR6, SR_CTAID.Y ;  /* 0x00000000000679c3 */ /* 0x000eb00000002600 */
[----:B------:R-:W2:Y:S01]  /*0060*/  LDC R2, c[0x0][0x398] ;  /* 0x0000e600ff027b82 */ /* 0x000ea20000000800 */
[----:B0-----:R-:W-:Y:S01]  /*0070*/  IMAD R0, R0, UR4, R3 ;  /* 0x0000000400007c24 */ /* 0x001fe2000f8e0203 */
[----:B--2---:R-:W-:-:S04]  /*0080*/  ISETP.LE.U32.AND P0, PT, R2, UR6, PT ;  /* 0x0000000602007c0c */ /* 0x004fc8000bf03070 */
[----:B-1----:R-:W-:-:S13]  /*0090*/  ISETP.GE.U32.OR P0, PT, R0, UR10, P0 ;  /* 0x0000000a00007c0c */ /* 0x002fda0008706470 */
[----:B------:R-:W-:Y:S05]  /*00a0*/  @P0 EXIT ;  /* 0x000000000000094d */ /* 0x000fea0003800000 */
[----:B------:R-:W-:Y:S01]  /*00b0*/  IADD3 R11, PT, PT, R0, UR10, RZ ;  /* 0x0000000a000b7c10 */ /* 0x000fe2000fffe0ff */
[----:B------:R-:W0:Y:S01]  /*00c0*/  LDC.64 R26, c[0x0][0x380] ;  /* 0x0000e000ff1a7b82 */ /* 0x000e220000000a00 */
[----:B------:R-:W1:Y:S02]  /*00d0*/  LDCU.64 UR8, c[0x0][0x358] ;  /* 0x00006b00ff0877ac */ /* 0x000e640008000a00 */
[----:B------:R-:W-:Y:S01]  /*00e0*/  IADD3 R5, PT, PT, R11, UR10, RZ ;  /* 0x0000000a0b057c10 */ /* 0x000fe2000fffe0ff */
[----:B------:R-:W2:Y:S03]  /*00f0*/  LDCU.64 UR4, c[0x0][0x390] ;  /* 0x00007200ff0477ac */ /* 0x000ea60008000a00 */
[----:B------:R-:W-:-:S04]  /*0100*/  IADD3 R7, PT, PT, R5, UR10, RZ ;  /* 0x0000000a05077c10 */ /* 0x000fc8000fffe0ff */
[----:B------:R-:W-:-:S04]  /*0110*/  IADD3 R21, PT, PT, R7, UR10, RZ ;  /* 0x0000000a07157c10 */ /* 0x000fc8000fffe0ff */
[----:B------:R-:W-:-:S04]  /*0120*/  IADD3 R29, PT, PT, R21, UR10, RZ ;  /* 0x0000000a151d7c10 */ /* 0x000fc8000fffe0ff */
[----:B------:R-:W-:-:S04]  /*0130*/  IADD3 R9, PT, PT, R29, UR10, RZ ;  /* 0x0000000a1d097c10 */ /* 0x000fc8000fffe0ff */
[----:B------:R-:W-:Y:S01]  /*0140*/  IADD3 R15, PT, PT, R9, UR10, RZ ;  /* 0x0000000a090f7c10 */ /* 0x000fe2000fffe0ff */
[----:B0-----:R-:W-:-:S03]  /*0150*/  IMAD.WIDE.U32 R10, R11, 0x4, R26 ;  /* 0x000000040b0a7825 */ /* 0x001fc600078e001a */
[----:B------:R-:W-:Y:S01]  /*0160*/  IADD3 R23, PT, PT, R15, UR10, RZ ;  /* 0x0000000a0f177c10 */ /* 0x000fe2000fffe0ff */
[--C-:B------:R-:W-:Y:S01]  /*0170*/  IMAD.WIDE.U32 R18, R0, 0x4, R26.reuse ;  /* 0x0000000400127825 */ /* 0x100fe200078e001a */
[----:B-1----:R0:W5:Y:S02]  /*0180*/  LDG.E R3, desc[UR8][R10.64] ;  /* 0x000000080a037981 */ /* 0x002164000c1e1900 */
[----:B------:R-:W-:Y:S01]  /*0190*/  IADD3 R17, PT, PT, R23, UR10, RZ ;  /* 0x0000000a17117c10 */ /* 0x000fe2000fffe0ff */
[--C-:B------:R-:W-:Y:S01]  /*01a0*/  IMAD.WIDE.U32 R4, R5, 0x4, R26.reuse ;  /* 0x0000000405047825 */ /* 0x100fe200078e001a */
[----:B------:R1:W5:Y:S02]  /*01b0*/  LDG.E R2, desc[UR8][R18.64] ;  /* 0x0000000812027981 */ /* 0x000364000c1e1900 */
[----:B------:R-:W-:Y:S01]  /*01c0*/  IADD3 R13, PT, PT, R17, UR10, RZ ;  /* 0x0000000a110d7c10 */ /* 0x000fe2000fffe0ff */
[--C-:B------:R-:W-:Y:S02]  /*01d0*/  IMAD.WIDE.U32 R8, R9, 0x4, R26.reuse ;  /* 0x0000000409087825 */ /* 0x100fe400078e001a */
[----:B------:R-:W5:Y:S01]  /*01e0*/  LDG.E R4, desc[UR8][R4.64] ;  /* 0x0000000804047981 */ /* 0x000f62000c1e1900 */
[----:B------:R-:W-:Y:S01]  /*01f0*/  IADD3 R25, PT, PT, R13, UR10, RZ ;  /* 0x0000000a0d197c10 */ /* 0x000fe2000fffe0ff */
[----:B0-----:R-:W-:-:S02]  /*0200*/  IMAD.WIDE.U32 R10, R7, 0x4, R26 ;  /* 0x00000004070a7825 */ /* 0x001fc400078e001a */
[----:B------:R-:W5:Y:S02]  /*0210*/  LDG.E R8, desc[UR8][R8.64] ;  /* 0x0000000808087981 */ /* 0x000f64000c1e1900 */
[--C-:B------:R-:W-:Y:S01]  /*0220*/  IMAD.WIDE.U32 R6, R21, 0x4, R26.reuse ;  /* 0x0000000415067825 */ /* 0x100fe200078e001a */
[----:B------:R-:W-:Y:S01]  /*0230*/  IADD3 R21, PT, PT, R25, UR10, RZ ;  /* 0x0000000a19157c10 */ /* 0x000fe2000fffe0ff */
[----:B------:R0:W5:Y:S03]  /*0240*/  LDG.E R5, desc[UR8][R10.64] ;  /* 0x000000080a057981 */ /* 0x000166000c1e1900 */
[----:B-1----:R-:W-:Y:S01]  /*0250*/  IADD3 R19, PT, PT, R21, UR10, RZ ;  /* 0x0000000a15137c10 */ /* 0x002fe2000fffe0ff */
[--C-:B------:R-:W-:Y:S01]  /*0260*/  IMAD.WIDE.U32 R14, R15, 0x4, R26.reuse ;  /* 0x000000040f0e7825 */ /* 0x100fe200078e001a */
[----:B------:R-:W5:Y:S03]  /*0270*/  LDG.E R6, desc[UR8][R6.64] ;  /* 0x0000000806067981 */ /* 0x000f66000c1e1900 */
[--C-:B------:R-:W-:Y:S01]  /*0280*/  IMAD.WIDE.U32 R28, R29, 0x4, R26.reuse ;  /* 0x000000041d1c7825 */ /* 0x100fe200078e001a */
[----:B------:R1:W5:Y:S03]  /*0290*/  LDG.E R9, desc[UR8][R14.64] ;  /* 0x000000080e097981 */ /* 0x000366000c1e1900 */
[----:B0-----:R-:W-:Y:S01]  /*02a0*/  IMAD.WIDE.U32 R10, R23, 0x4, R26 ;  /* 0x00000004170a7825 */ /* 0x001fe200078e001a */
[----:B------:R-:W-:-:S03]  /*02b0*/  IADD3 R23, PT, PT, R19, UR10, RZ ;  /* 0x0000000a13177c10 */ /* 0x000fc6000fffe0ff */
[----:B------:R-:W-:Y:S01]  /*02c0*/  IMAD.WIDE.U32 R16, R17, 0x4, R26 ;  /* 0x0000000411107825 */ /* 0x000fe200078e001a */
[----:B------:R0:W5:Y:S01]  /*02d0*/  LDG.E R7, desc[UR8][R28.64] ;  /* 0x000000081c077981 */ /* 0x000162000c1e1900 */
[----:B-1----:R-:W-:-:S03]  /*02e0*/  IADD3 R15, PT, PT, R23, UR10, RZ ;  /* 0x0000000a170f7c10 */ /* 0x002fc6000fffe0ff */
[----:B------:R-:W5:Y:S01]  /*02f0*/  LDG.E R10, desc[UR8][R10.64] ;  /* 0x000000080a0a7981 */ /* 0x000f62000c1e1900 */
[----:B------:R-:W-:Y:S01]  /*0300*/  IMAD.WIDE.U32 R20, R21, 0x4, R26 ;  /* 0x0000000415147825 */ /* 0x000fe200078e001a */
[----:B0-----:R-:W-:-:S05]  /*0310*/  IADD3 R29, PT, PT, R15, UR10, RZ ;  /* 0x0000000a0f1d7c10 */ /* 0x001fca000fffe0ff */
[----:B------:R-:W5:Y:S04]  /*0320*/  LDG.E R20, desc[UR8][R20.64] ;  /* 0x0000000814147981 */ /* 0x000f68000c1e1900 */
[----:B------:R0:W5:Y:S01]  /*0330*/  LDG.E R11, desc[UR8][R16.64] ;  /* 0x00000008100b7981 */ /* 0x000162000c1e1900 */
[----:B------:R-:W-:-:S04]  /*0340*/  IMAD.WIDE.U32 R12, R13, 0x4, R26 ;  /* 0x000000040d0c7825 */ /* 0x000fc800078e001a */
[--C-:B------:R-:W-:Y:S02]  /*0350*/  IMAD.WIDE.U32 R24, R25, 0x4, R26.reuse ;  /* 0x0000000419187825 */ /* 0x100fe400078e001a */
[----:B------:R-:W5:Y:S02]  /*0360*/  LDG.E R12, desc[UR8][R12.64] ;  /* 0x000000080c0c7981 */ /* 0x000f64000c1e1900 */
[----:B0-----:R-:W-:Y:S01]  /*0370*/  IMAD.WIDE.U32 R16, R19, 0x4, R26 ;  /* 0x0000000413107825 */ /* 0x001fe200078e001a */
[----:B------:R-:W-:-:S04]  /*0380*/  IADD3 R19, PT, PT, R29, UR10, RZ ;  /* 0x0000000a1d137c10 */ /* 0x000fc8000fffe0ff */
[----:B------:R0:W5:Y:S01]  /*0390*/  LDG.E R21, desc[UR8][R16.64] ;  /* 0x0000000810157981 */ /* 0x000162000c1e1900 */
[----:B------:R-:W-:-:S03]  /*03a0*/  IMAD.WIDE.U32 R22, R23, 0x4, R26 ;  /* 0x0000000417167825 */ /* 0x000fc600078e001a */
[----:B------:R-:W5:Y:S01]  /*03b0*/  LDG.E R13, desc[UR8][R24.64] ;  /* 0x00000008180d7981 */ /* 0x000f62000c1e1900 */
[--C-:B------:R-:W-:Y:S01]  /*03c0*/  IMAD.WIDE.U32 R14, R15, 0x4, R26.reuse ;  /* 0x000000040f0e7825 */ /* 0x100fe200078e001a */
[----:B--2---:R-:W-:Y:S02]  /*03d0*/  UIMAD.WIDE.U32 UR4, UR6, 0x280, UR4 ;  /* 0x00000280060478a5 */ /* 0x004fe4000f8e0004 */
[----:B------:R-:W5:Y:S01]  /*03e0*/  LDG.E R22, desc[UR8][R22.64] ;  /* 0x0000000816167981 */ /* 0x000f62000c1e1900 */
[----:B0-----:R-:W-:Y:S01]  /*03f0*/  IADD3 R17, PT, PT, R19, UR10, RZ ;  /* 0x0000000a13117c10 */ /* 0x001fe2000fffe0ff */
[----:B------:R-:W-:-:S04]  /*0400*/  IMAD.WIDE.U32 R28, R29, 0x4, R26 ;  /* 0x000000041d1c7825 */ /* 0x000fc800078e001a */
[--C-:B------:R-:W-:Y:S01]  /*0410*/  IMAD.WIDE.U32 R18, R19, 0x4, R26.reuse ;  /* 0x0000000413127825 */ /* 0x100fe200078e001a */
[----:B------:R0:W5:Y:S03]  /*0420*/  LDG.E R24, desc[UR8][R28.64] ;  /* 0x000000081c187981 */ /* 0x000166000c1e1900 */
[----:B------:R-:W-:Y:S01]  /*0430*/  IMAD.WIDE.U32 R26, R17, 0x4, R26 ;  /* 0x00000004111a7825 */ /* 0x000fe200078e001a */
[----:B------:R-:W5:Y:S01]  /*0440*/  LDG.E R25, desc[UR8][R18.64] ;  /* 0x0000000812197981 */ /* 0x000f62000c1e1900 */
[----:B------:R-:W-:-:S03]  /*0450*/  UIADD3 UR6, UP0, UPT, UR4, 0x270, URZ ;  /* 0x0000027004067890 */ /* 0x000fc6000ff1e0ff */
[----:B------:R1:W5:Y:S04]  /*0460*/  LDG.E R23, desc[UR8][R14.64] ;  /* 0x000000080e177981 */ /* 0x000368000c1e1900 */
[----:B------:R2:W5:Y:S01]  /*0470*/  LDG.E R26, desc[UR8][R26.64] ;  /* 0x000000081a1a7981 */ /* 0x000562000c1e1900 */
[----:B0-----:R-:W-:Y:S01]  /*0480*/  HFMA2 R28, -RZ, RZ, 0, 0 ;  /* 0x00000000ff1c7431 */ /* 0x001fe200000001ff */
[----:B------:R-:W-:Y:S01]  /*0490*/  MOV R17, UR5 ;  /* 0x0000000500117c02 */ /* 0x000fe20008000f00 */
[----:B------:R-:W-:Y:S01]  /*04a0*/  UIADD3.X UR7, UPT, UPT, URZ, UR5, URZ, UP0, !UPT ;  /* 0x00000005ff077290 */ /* 0x000fe200087fe4ff */
[----:B------:R-:W-:Y:S02]  /*04b0*/  MOV R16, UR4 ;  /* 0x0000000400107c02 */ /* 0x000fe40008000f00 */
[----:B-1----:R-:W-:-:S02]  /*04c0*/  MOV R15, UR5 ;  /* 0x00000005000f7c02 */ /* 0x002fc40008000f00 */
[----:B------:R-:W-:Y:S01]  /*04d0*/  MOV R14, UR4 ;  /* 0x00000004000e7c02 */ /* 0x000fe20008000f00 */
[----:B------:R-:W-:-:S06]  /*04e0*/  UMOV UR4, URZ ;  /* 0x000000ff00047c82 */ /* 0x000fcc0008000000 */
.L_x_40:
[----:B------:R-:W-:-:S05]  /*04f0*/  MOV R14, R16 ;  /* 0x00000010000e7202 */ /* 0x000fca0000000f00 */
[----:B------:R-:W3:Y:S04]  /*0500*/  LDG.E R17, desc[UR8][R14.64] ;  /* 0x000000080e117981 */ /* 0x000ee8000c1e1900 */
[----:B------:R-:W3:Y:S04]  /*0510*/  LDG.E R19, desc[UR8][R14.64+0x130] ;  /* 0x000130080e137981 */ /* 0x000ee8000c1e1900 */
[----:B--2---:R-:W2:Y:S04]  /*0520*/  LDG.E R27, desc[UR8][R14.64+0x134] ;  /* 0x000134080e1b7981 */ /* 0x004ea8000c1e1900 */
[----:B------:R-:W4:Y:S01]  /*0530*/  LDG.E R18, desc[UR8][R14.64+0x8] ;  /* 0x000008080e127981 */ /* 0x000f22000c1e1900 */
[----:B---3-5:R-:W-:-:S03]  /*0540*/  FFMA R16, R2, R17, -R19 ;  /* 0x0000001102107223 */ /* 0x028fc60000000813 */
[----:B------:R-:W2:Y:S04]  /*0550*/  LDG.E R19, desc[UR8][R14.64+0x4] ;  /* 0x000004080e137981 */ /* 0x000ea8000c1e1900 */
[----:B------:R-:W4:Y:S01]  /*0560*/  LDG.E R17, desc[UR8][R14.64+0x138] ;  /* 0x000138080e117981 */ /* 0x000f22000c1e1900 */
[----:B------:R-:W-:Y:S01]  /*0570*/  FFMA R16, R16, R16, RZ ;  /* 0x0000001010107223 */ /* 0x000fe200000000ff */
[----:B--2---:R-:W-:Y:S02]  /*0580*/  FFMA R19, R3, R19, -R27 ;  /* 0x0000001303137223 */ /* 0x004fe4000000081b */
[----:B------:R-:W2:Y:S01]  /*0590*/  LDG.E R27, desc[UR8][R14.64+0x13c] ;  /* 0x00013c080e1b7981 */ /* 0x000ea2000c1e1900 */
[----:B----4-:R-:W-:Y:S01]  /*05a0*/  FFMA R17, R4, R18, -R17 ;  /* 0x0000001204117223 */ /* 0x010fe20000000811 */
[----:B------:R-:W-:-:S02]  /*05b0*/  FFMA R16, R19, R19, R16 ;  /* 0x0000001313107223 */ /* 0x000fc40000000010 */
[----:B------:R-:W2:Y:S02]  /*05c0*/  LDG.E R18, desc[UR8][R14.64+0xc] ;  /* 0x00000c080e127981 */ /* 0x000ea4000c1e1900 */
[----:B------:R-:W-:Y:S02]  /*05d0*/  FFMA R16, R17, R17, R16 ;  /* 0x0000001111107223 */ /* 0x000fe40000000010 */
[----:B------:R-:W3:Y:S04]  /*05e0*/  LDG.E R19, desc[UR8][R14.64+0x140] ;  /* 0x000140080e137981 */ /* 0x000ee8000c1e1900 */
[----:B------:R-:W3:Y:S01]  /*05f0*/  LDG.E R17, desc[UR8][R14.64+0x10] ;  /* 0x000010080e117981 */ /* 0x000ee2000c1e1900 */
[----:B--2---:R-:W-:-:S03]  /*0600*/  FFMA R27, R5, R18, -R27 ;  /* 0x00000012051b7223 */ /* 0x004fc6000000081b */
[----:B------:R-:W2:Y:S01]  /*0610*/  LDG.E R18, desc[UR8][R14.64+0x14] ;  /* 0x000014080e127981 */ /* 0x000ea2000c1e1900 */
[----:B------:R-:W-:-:S03]  /*0620*/  FFMA R16, R27, R27, R16 ;  /* 0x0000001b1b107223 */ /* 0x000fc60000000010 */
[----:B------:R-:W2:Y:S01]  /*0630*/  LDG.E R27, desc[UR8][R14.64+0x144] ;  /* 0x000144080e1b7981 */ /* 0x000ea2000c1e1900 */
[----:B---3--:R-:W-:-:S03]  /*0640*/  FFMA R17, R6, R17, -R19 ;  /* 0x0000001106117223 */ /* 0x008fc60000000813 */
[----:B------:R-:W3:Y:S01]  /*0650*/  LDG.E R19, desc[UR8][R14.64+0x148] ;  /* 0x000148080e137981 */ /* 0x000ee2000c1e1900 */
[----:B------:R-:W-:-:S03]  /*0660*/  FFMA R16, R17, R17, R16 ;  /* 0x0000001111107223 */ /* 0x000fc60000000010 */
        /* <DEDUP_REMOVED lines=49> */
[----:B--2---:R-:W-:-:S04]  /*0980*/  FFMA R27, R25, R18, -R27 ;  /* 0x00000012191b7223 */ /* 0x004fc8000000081b */
[----:B------:R-:W-:Y:S01]  /*0990*/  FFMA R16, R27, R27, R16 ;  /* 0x0000001b1b107223 */ /* 0x000fe20000000010 */
[----:B---3--:R-:W-:-:S04]  /*09a0*/  FFMA R17, R26, R17, -R19 ;  /* 0x000000111a117223 */ /* 0x008fc80000000813 */
[----:B------:R-:W-:Y:S01]  /*09b0*/  FFMA R18, R17, R17, R16 ;  /* 0x0000001111127223 */ /* 0x000fe20000000010 */
[----:B------:R-:W-:Y:S02]  /*09c0*/  MOV R17, UR7 ;  /* 0x0000000700117c02 */ /* 0x000fe40008000f00 */
[----:B------:R-:W-:-:S05]  /*09d0*/  MOV R16, UR6 ;  /* 0x0000000600107c02 */ /* 0x000fca0008000f00 */
[----:B------:R-:W2:Y:S01]  /*09e0*/  LDG.E R17, desc[UR8][R16.64+-0x10] ;  /* 0xfffff00810117981 */ /* 0x000ea2000c1e1900 */
[----:B------:R-:W-:Y:S01]  /*09f0*/  MOV R19, UR7 ;  /* 0x0000000700137c02 */ /* 0x000fe20008000f00 */
[----:B------:R-:W-:Y:S01]  /*0a00*/  UIADD3 UR4, UPT, UPT, UR4, 0x1, URZ ;  /* 0x0000000104047890 */ /* 0x000fe2000fffe0ff */
[----:B--2---:R-:W-:Y:S01]  /*0a10*/  FMUL R27, R18, R17 ;  /* 0x00000011121b7220 */ /* 0x004fe20000400000 */
[----:B------:R-:W-:-:S06]  /*0a20*/  MOV R18, UR6 ;  /* 0x0000000600127c02 */ /* 0x000fcc0008000f00 */
[----:B------:R-:W2:Y:S01]  /*0a30*/  LDG.E R18, desc[UR8][R18.64] ;  /* 0x0000000812127981 */ /* 0x000ea2000c1e1900 */
[----:B------:R-:W-:-:S05]  /*0a40*/  FMUL R27, R27, -1.4426950216293334961 ;  /* 0xbfb8aa3b1b1b7820 */ /* 0x000fca0000400000 */
[----:B------:R-:W-:Y:S01]  /*0a50*/  FSETP.GEU.AND P0, PT, R27, -126, PT ;  /* 0xc2fc00001b00780b */ /* 0x000fe20003f0e000 */
[----:B------:R-:W-:-:S12]  /*0a60*/  UIADD3 UR6, UP0, UPT, UR6, 0x4, URZ ;  /* 0x0000000406067890 */ /* 0x000fd8000ff1e0ff */
[----:B------:R-:W-:-:S04]  /*0a70*/  @!P0 FMUL R27, R27, 0.5 ;  /* 0x3f0000001b1b8820 */ /* 0x000fc80000400000 */
[----:B------:R-:W0:Y:S01]  /*0a80*/  MUFU.EX2 R29, R27 ;  /* 0x0000001b001d7308 */ /* 0x000e220000000800 */
[----:B------:R-:W-:Y:S02]  /*0a90*/  UIADD3.X UR7, UPT, UPT, URZ, UR7, URZ, UP0, !UPT ;  /* 0x00000007ff077290 */ /* 0x000fe400087fe4ff */
[----:B------:R-:W-:Y:S01]  /*0aa0*/  UISETP.NE.AND UP0, UPT, UR4, 0x4, UPT ;  /* 0x000000040400788c */ /* 0x000fe2000bf05270 */
[----:B0-----:R-:W-:Y:S01]  /*0ab0*/  @!P0 FMUL R29, R29, R29 ;  /* 0x0000001d1d1d8220 */ /* 0x001fe20000400000 */
[----:B------:R-:W-:-:S04]  /*0ac0*/  IADD3 R16, P0, PT, R14, 0x4c, RZ ;  /* 0x0000004c0e107810 */ /* 0x000fc80007f1e0ff */
[----:B------:R-:W-:Y:S01]  /*0ad0*/  IADD3.X R15, PT, PT, RZ, R15, RZ, P0, !PT ;  /* 0x0000000fff0f7210 */ /* 0x000fe200007fe4ff */
[----:B--2---:R-:W-:Y:S02]  /*0ae0*/  FFMA R28, R29, R18, R28 ;  /* 0x000000121d1c7223 */ /* 0x004fe4000000001c */
[----:B------:R-:W-:Y:S06]  /*0af0*/  BRA.U UP0, `(.L_x_40) ;  /* 0xfffffff9007c7547 */ /* 0x000fec000b83ffff */
[----:B------:R-:W0:Y:S01]  /*0b00*/  S2R R5, SR_CTAID.Y ;  /* 0x0000000000057919 */ /* 0x000e220000002600 */
[----:B------:R-:W1:Y:S01]  /*0b10*/  LDC.64 R2, c[0x0][0x3a0] ;  /* 0x0000e800ff027b82 */ /* 0x000e620000000a00 */
[----:B0-----:R-:W-:-:S04]  /*0b20*/  IMAD R5, R5, UR10, R0 ;  /* 0x0000000a05057c24 */ /* 0x001fc8000f8e0200 */
[----:B-1----:R-:W-:-:S05]  /*0b30*/  IMAD.WIDE R2, R5, 0x4, R2 ;  /* 0x0000000405027825 */ /* 0x002fca00078e0202 */
[----:B------:R-:W-:Y:S01]  /*0b40*/  STG.E desc[UR8][R2.64], R28 ;  /* 0x0000001c02007986 */ /* 0x000fe2000c101908 */
[----:B------:R-:W-:Y:S05]  /*0b50*/  EXIT ;  /* 0x000000000000794d */ /* 0x000fea0003800000 */
.L_x_41:
        /* <DEDUP_REMOVED lines=10> */
.L_x_44:


//--------------------- .nv.shared._Z5countPKfjjjS0_Pj --------------------------
	.section	.nv.shared._Z5countPKfjjjS0_Pj,"aw",@nobits
	.sectionflags	@""
	.align	16
	.zero		1024


//--------------------- .nv.shared.reserved.0     --------------------------
	.section	.nv.shared.reserved.0,"aw",@nobits
	.weak		__nv_reservedSMEM_offset_0_alias
	.size		__nv_reservedSMEM_offset_0_alias, 0, 64
	.other		__nv_reservedSMEM_offset_0_alias,@"STO_CUDA_RESERVED_SHARED STV_DEFAULT"
__nv_reservedSMEM_offset_0_alias:
	.zero		0
	.zero		64


//--------------------- .nv.shared._Z8nlargestPKfjjjPfPj --------------------------
	.section	.nv.shared._Z8nlargestPKfjjjPfPj,"aw",@nobits
	.sectionflags	@""
	.align	16
	.zero		1024


//--------------------- .nv.shared._Z8evaluatePKfjPK10ParametersjPf --------------------------
	.section	.nv.shared._Z8evaluatePKfjPK10ParametersjPf,"aw",@nobits
	.sectionflags	@""
	.align	16
	.zero		1024


//--------------------- .nv.constant0._Z5countPKfjjjS0_Pj --------------------------
	.section	.nv.constant0._Z5countPKfjjjS0_Pj,"a",@progbits
	.sectionflags	@""
	.align	4
.nv.constant0._Z5countPKfjjjS0_Pj:
	.zero		936


//--------------------- .nv.constant0._Z8nlargestPKfjjjPfPj --------------------------
	.section	.nv.constant0._Z8nlargestPKfjjjPfPj,"a",@progbits
	.sectionflags	@""
	.align	4
.nv.constant0._Z8nlargestPKfjjjPfPj:
	.zero		936


//--------------------- .nv.constant0._Z8evaluatePKfjPK10ParametersjPf --------------------------
	.section	.nv.constant0._Z8evaluatePKfjPK10ParametersjPf,"a",@progbits
	.sectionflags	@""
	.align	4
.nv.constant0._Z8evaluatePKfjPK10ParametersjPf:
	.zero		936


//--------------------- SYMBOLS --------------------------

	.type		.nv.reservedSmem.offset0,@object
	.size		.nv.reservedSmem.offset0,0x4
	.type		.nv.reservedSmem.cap,@object
	.size		.nv.reservedSmem.cap,0x4
